	.target	sm_90a

	.elftype	@"ET_EXEC"


//--------------------- .note.nv.tkinfo           --------------------------
	.section	.note.nv.tkinfo,"",@"SHT_NOTE"
	.sectionflags	@"SHF_NOTE_NV_TKINFO"
	.tkinfo
        /*0018*/ 	.word	0x00000002
        /*0030*/ 	.string	""
        /*0030*/ 	.string	"ptxas"
        /*0030*/ 	.string	"Cuda compilation tools, release 13.0, V13.0.88"
        /*0030*/ 	.string	"Build cuda_13.0.r13.0/compiler.36424714_0"
        /*0030*/ 	.string	"-arch sm_90a -m 64 "



//--------------------- .note.nv.cuinfo           --------------------------
	.section	.note.nv.cuinfo,"",@"SHT_NOTE"
	.sectionflags	@"SHF_NOTE_NV_CUINFO"
        /*0018*/ 	.short	0x0002
        /*001a*/ 	.short	0x005a
        /*001c*/ 	.short	0x0082
	.zero		2


//--------------------- .nv.info                  --------------------------
	.section	.nv.info,"",@"SHT_CUDA_INFO"
	.align	4


	//----- nvinfo : EIATTR_REGCOUNT
	.align		4
        /*0000*/ 	.byte	0x04, 0x2f
        /*0002*/ 	.short	(.L_15 - .L_14)
	.align		4
.L_14:
        /*0004*/ 	.word	index@(_ZN7cutlass13device_kernelINS_4gemm6kernel13GemmUniversalIN4cute5tupleIJiiiiEEENS1_10collective13CollectiveMmaINS1_34MainloopSm90TmaGmmaWarpSpecializedILi5ENS5_IJNS4_1CILi1EEENSA_ILi2EEESB_EEENS1_32KernelTmaWarpSpecializedPingpongEEENS5_IJNSA_ILi64EEENSA_ILi256EEESG_EEENS_6half_tENS5_IJlSB_lEEESJ_SK_NS4_8TiledMMAINS4_8MMA_AtomIJNS4_4SM904GMMA26MMA_64x256x16_F32F16F16_SSILNSO_5MajorE0ELSQ_0ELNSO_7ScaleInE1ELSR_1EEEEEENS4_6LayoutINS5_IJSB_SB_SB_EEENS5_IJNSA_ILi0EEESW_SW_EEEEENS5_IJNS4_10UnderscoreESZ_SZ_EEEEENS4_23SM90_TMA_LOAD_MULTICASTENS4_14ComposedLayoutINS4_7SwizzleILi3ELi4ELi3EEENS4_18smem_ptr_flag_bitsILi16EEENSU_INS5_IJNSA_ILi8EEESG_EEENS5_IJSG_SB_EEEEEEEvNS4_8identityENS4_13SM90_TMA_LOADES1C_vS1D_EENS_8epilogue10collective6detail29Sm90TmaWarpSpecializedAdapterINS1H_15DefaultEpilogueISJ_SK_SK_NS1G_6thread17LinearCombinationISJ_Li1EffLNS1L_9ScaleType4KindE0ELNS_15FloatRoundStyleE2ESJ_EENS1_15EpilogueDefaultEEEEEvvEEEEvNT_6ParamsE)
        /*0008*/ 	.word	0x000000a8


	//----- nvinfo : EIATTR_FRAME_SIZE
	.align		4
.L_15:
        /*000c*/ 	.byte	0x04, 0x11
        /*000e*/ 	.short	(.L_17 - .L_16)
	.align		4
.L_16:
        /*0010*/ 	.word	index@(_ZN7cutlass13device_kernelINS_4gemm6kernel13GemmUniversalIN4cute5tupleIJiiiiEEENS1_10collective13CollectiveMmaINS1_34MainloopSm90TmaGmmaWarpSpecializedILi5ENS5_IJNS4_1CILi1EEENSA_ILi2EEESB_EEENS1_32KernelTmaWarpSpecializedPingpongEEENS5_IJNSA_ILi64EEENSA_ILi256EEESG_EEENS_6half_tENS5_IJlSB_lEEESJ_SK_NS4_8TiledMMAINS4_8MMA_AtomIJNS4_4SM904GMMA26MMA_64x256x16_F32F16F16_SSILNSO_5MajorE0ELSQ_0ELNSO_7ScaleInE1ELSR_1EEEEEENS4_6LayoutINS5_IJSB_SB_SB_EEENS5_IJNSA_ILi0EEESW_SW_EEEEENS5_IJNS4_10UnderscoreESZ_SZ_EEEEENS4_23SM90_TMA_LOAD_MULTICASTENS4_14ComposedLayoutINS4_7SwizzleILi3ELi4ELi3EEENS4_18smem_ptr_flag_bitsILi16EEENSU_INS5_IJNSA_ILi8EEESG_EEENS5_IJSG_SB_EEEEEEEvNS4_8identityENS4_13SM90_TMA_LOADES1C_vS1D_EENS_8epilogue10collective6detail29Sm90TmaWarpSpecializedAdapterINS1H_15DefaultEpilogueISJ_SK_SK_NS1G_6thread17LinearCombinationISJ_Li1EffLNS1L_9ScaleType4KindE0ELNS_15FloatRoundStyleE2ESJ_EENS1_15EpilogueDefaultEEEEEvvEEEEvNT_6ParamsE)
        /*0014*/ 	.word	0x00000008


	//----- nvinfo : EIATTR_MIN_STACK_SIZE
	.align		4
.L_17:
        /*0018*/ 	.byte	0x04, 0x12
        /*001a*/ 	.short	(.L_19 - .L_18)
	.align		4
.L_18:
        /*001c*/ 	.word	index@(_ZN7cutlass13device_kernelINS_4gemm6kernel13GemmUniversalIN4cute5tupleIJiiiiEEENS1_10collective13CollectiveMmaINS1_34MainloopSm90TmaGmmaWarpSpecializedILi5ENS5_IJNS4_1CILi1EEENSA_ILi2EEESB_EEENS1_32KernelTmaWarpSpecializedPingpongEEENS5_IJNSA_ILi64EEENSA_ILi256EEESG_EEENS_6half_tENS5_IJlSB_lEEESJ_SK_NS4_8TiledMMAINS4_8MMA_AtomIJNS4_4SM904GMMA26MMA_64x256x16_F32F16F16_SSILNSO_5MajorE0ELSQ_0ELNSO_7ScaleInE1ELSR_1EEEEEENS4_6LayoutINS5_IJSB_SB_SB_EEENS5_IJNSA_ILi0EEESW_SW_EEEEENS5_IJNS4_10UnderscoreESZ_SZ_EEEEENS4_23SM90_TMA_LOAD_MULTICASTENS4_14ComposedLayoutINS4_7SwizzleILi3ELi4ELi3EEENS4_18smem_ptr_flag_bitsILi16EEENSU_INS5_IJNSA_ILi8EEESG_EEENS5_IJSG_SB_EEEEEEEvNS4_8identityENS4_13SM90_TMA_LOADES1C_vS1D_EENS_8epilogue10collective6detail29Sm90TmaWarpSpecializedAdapterINS1H_15DefaultEpilogueISJ_SK_SK_NS1G_6thread17LinearCombinationISJ_Li1EffLNS1L_9ScaleType4KindE0ELNS_15FloatRoundStyleE2ESJ_EENS1_15EpilogueDefaultEEEEEvvEEEEvNT_6ParamsE)
        /*0020*/ 	.word	0x00000008
.L_19:


//--------------------- .nv.compat                --------------------------
	.section	.nv.compat,"",@"SHT_CUDA_COMPAT_INFO"
	.align	4
        /*0000*/ 	.byte	0x02, 0x09, 0x01, 0x00, 0x02, 0x02, 0x04, 0x00, 0x02, 0x05, 0x05, 0x00, 0x03, 0x07, 0x01, 0x01
        /*0010*/ 	.byte	0x02, 0x03, 0x01, 0x00, 0x02, 0x06, 0x01, 0x00, 0x04, 0x0b, 0x08, 0x00, 0x00, 0x00, 0x00, 0x00
        /*0020*/ 	.byte	0x00, 0x00, 0x00, 0x00


//--------------------- .nv.info._ZN7cutlass13device_kernelINS_4gemm6kernel13GemmUniversalIN4cute5tupleIJiiiiEEENS1_10collective13CollectiveMmaINS1_34MainloopSm90TmaGmmaWarpSpecializedILi5ENS5_IJNS4_1CILi1EEENSA_ILi2EEESB_EEENS1_32KernelTmaWarpSpecializedPingpongEEENS5_IJNSA_ILi64EEENSA_ILi256EEESG_EEENS_6half_tENS5_IJlSB_lEEESJ_SK_NS4_8TiledMMAINS4_8MMA_AtomIJNS4_4SM904GMMA26MMA_64x256x16_F32F16F16_SSILNSO_5MajorE0ELSQ_0ELNSO_7ScaleInE1ELSR_1EEEEEENS4_6LayoutINS5_IJSB_SB_SB_EEENS5_IJNSA_ILi0EEESW_SW_EEEEENS5_IJNS4_10UnderscoreESZ_SZ_EEEEENS4_23SM90_TMA_LOAD_MULTICASTENS4_14ComposedLayoutINS4_7SwizzleILi3ELi4ELi3EEENS4_18smem_ptr_flag_bitsILi16EEENSU_INS5_IJNSA_ILi8EEESG_EEENS5_IJSG_SB_EEEEEEEvNS4_8identityENS4_13SM90_TMA_LOADES1C_vS1D_EENS_8epilogue10collective6detail29Sm90TmaWarpSpecializedAdapterINS1H_15DefaultEpilogueISJ_SK_SK_NS1G_6thread17LinearCombinationISJ_Li1EffLNS1L_9ScaleType4KindE0ELNS_15FloatRoundStyleE2ESJ_EENS1_15EpilogueDefaultEEEEEvvEEEEvNT_6ParamsE --------------------------
	.section	.nv.info._ZN7cutlass13device_kernelINS_4gemm6kernel13GemmUniversalIN4cute5tupleIJiiiiEEENS1_10collective13CollectiveMmaINS1_34MainloopSm90TmaGmmaWarpSpecializedILi5ENS5_IJNS4_1CILi1EEENSA_ILi2EEESB_EEENS1_32KernelTmaWarpSpecializedPingpongEEENS5_IJNSA_ILi64EEENSA_ILi256EEESG_EEENS_6half_tENS5_IJlSB_lEEESJ_SK_NS4_8TiledMMAINS4_8MMA_AtomIJNS4_4SM904GMMA26MMA_64x256x16_F32F16F16_SSILNSO_5MajorE0ELSQ_0ELNSO_7ScaleInE1ELSR_1EEEEEENS4_6LayoutINS5_IJSB_SB_SB_EEENS5_IJNSA_ILi0EEESW_SW_EEEEENS5_IJNS4_10UnderscoreESZ_SZ_EEEEENS4_23SM90_TMA_LOAD_MULTICASTENS4_14ComposedLayoutINS4_7SwizzleILi3ELi4ELi3EEENS4_18smem_ptr_flag_bitsILi16EEENSU_INS5_IJNSA_ILi8EEESG_EEENS5_IJSG_SB_EEEEEEEvNS4_8identityENS4_13SM90_TMA_LOADES1C_vS1D_EENS_8epilogue10collective6detail29Sm90TmaWarpSpecializedAdapterINS1H_15DefaultEpilogueISJ_SK_SK_NS1G_6thread17LinearCombinationISJ_Li1EffLNS1L_9ScaleType4KindE0ELNS_15FloatRoundStyleE2ESJ_EENS1_15EpilogueDefaultEEEEEvvEEEEvNT_6ParamsE,"",@"SHT_CUDA_INFO"
	.sectionflags	@""
	.align	4


	//----- nvinfo : EIATTR_CUDA_API_VERSION
	.align		4
        /*0000*/ 	.byte	0x04, 0x37
        /*0002*/ 	.short	(.L_21 - .L_20)
.L_20:
        /*0004*/ 	.word	0x00000082


	//----- nvinfo : EIATTR_KPARAM_INFO
	.align		4
.L_21:
        /*0008*/ 	.byte	0x04, 0x17
        /*000a*/ 	.short	(.L_23 - .L_22)
.L_22:
        /*000c*/ 	.word	0x00000000
        /*0010*/ 	.short	0x0000
        /*0012*/ 	.short	0x0070
        /*0014*/ 	.byte	0x00, 0xf0, 0x01, 0x10


	//----- nvinfo : EIATTR_SPARSE_MMA_MASK
	.align		4
.L_23:
        /*0018*/ 	.byte	0x03, 0x50
        /*001a*/ 	.short	0x0000


	//----- nvinfo : EIATTR_MAXREG_COUNT
	.align		4
        /*001c*/ 	.byte	0x03, 0x1b
        /*001e*/ 	.short	0x00a8


	//----- nvinfo : EIATTR_NUM_BARRIERS
	.align		4
        /*0020*/ 	.byte	0x02, 0x4c
        /*0022*/ 	.byte	0x01
	.zero		1


	//----- nvinfo : EIATTR_EXTERNS
	.align		4
        /*0024*/ 	.byte	0x04, 0x0f
        /*0026*/ 	.short	(.L_25 - .L_24)


	//   ....[0]....
	.align		4
.L_24:
        /*0028*/ 	.word	index@(__assertfail)


	//----- nvinfo : EIATTR_ANNOTATIONS
	.align		4
.L_25:
        /*002c*/ 	.byte	0x04, 0x55
        /*002e*/ 	.short	(.L_27 - .L_26)


	//   ....[0]....
.L_26:
        /*0030*/ 	.word	0x00000001
        /*0034*/ 	.byte	0x60, 0x0d, 0x00, 0x00, 0x01, 0x00, 0x00, 0x00, 0x00, 0x9f, 0x00, 0x00, 0x01, 0x00, 0x00, 0x00
        /*0044*/ 	.byte	0x80, 0xab, 0x00, 0x00


	//----- nvinfo : EIATTR_MERCURY_ISA_VERSION
	.align		4
.L_27:
        /*0048*/ 	.byte	0x03, 0x5f
        /*004a*/ 	.short	0x0101


	//----- nvinfo : EIATTR_INT_WARP_WIDE_INSTR_OFFSETS
	.align		4
        /*004c*/ 	.byte	0x04, 0x31
        /*004e*/ 	.short	(.L_29 - .L_28)


	//   ....[0]....
.L_28:
        /*0050*/ 	.word	0x000004f0


	//   ....[1]....
        /*0054*/ 	.word	0x00000530


	//   ....[2]....
        /*0058*/ 	.word	0x00000640


	//   ....[3]....
        /*005c*/ 	.word	0x00000660


	//   ....[4]....
        /*0060*/ 	.word	0x00000680


	//   ....[5]....
        /*0064*/ 	.word	0x000006a0


	//   ....[6]....
        /*0068*/ 	.word	0x00000760


	//   ....[7]....
        /*006c*/ 	.word	0x000007a0


	//   ....[8]....
        /*0070*/ 	.word	0x00002030


	//----- nvinfo : EIATTR_COOP_GROUP_MASK_REGIDS
	.align		4
.L_29:
        /*0074*/ 	.byte	0x04, 0x29
        /*0076*/ 	.short	(.L_31 - .L_30)


	//   ....[0]....
.L_30:
        /*0078*/ 	.word	0xffffffff


	//   ....[1]....
        /*007c*/ 	.word	0xffffffff


	//   ....[2]....
        /*0080*/ 	.word	0xffffffff


	//   ....[3]....
        /*0084*/ 	.word	0xffffffff


	//   ....[4]....
        /*0088*/ 	.word	0xffffffff


	//   ....[5]....
        /*008c*/ 	.word	0xffffffff


	//   ....[6]....
        /*0090*/ 	.word	0xffffffff


	//----- nvinfo : EIATTR_COOP_GROUP_INSTR_OFFSETS
	.align		4
.L_31:
        /*0094*/ 	.byte	0x04, 0x28
        /*0096*/ 	.short	(.L_33 - .L_32)


	//   ....[0]....
.L_32:
        /*0098*/ 	.word	0x00000070


	//   ....[1]....
        /*009c*/ 	.word	0x00000080


	//   ....[2]....
        /*00a0*/ 	.word	0x00000140


	//   ....[3]....
        /*00a4*/ 	.word	0x000002f0


	//   ....[4]....
        /*00a8*/ 	.word	0x00000330


	//   ....[5]....
        /*00ac*/ 	.word	0x000007f0


	//   ....[6]....
        /*00b0*/ 	.word	0x00000900


	//----- nvinfo : EIATTR_REG_RECONFIG
	.align		4
.L_33:
        /*00b4*/ 	.byte	0x01, 0x54
	.zero		2


	//----- nvinfo : EIATTR_SYSCALL_OFFSETS
	.align		4
        /*00b8*/ 	.byte	0x04, 0x46
        /*00ba*/ 	.short	(.L_35 - .L_34)


	//   ....[0]....
.L_34:
        /*00bc*/ 	.word	0x00001790


	//----- nvinfo : EIATTR_MBARRIER_INSTR_OFFSETS
	.align		4
.L_35:
        /*00c0*/ 	.byte	0x04, 0x39
        /*00c2*/ 	.short	(.L_37 - .L_36)


	//   ....[0]....
.L_36:
        /*00c4*/ 	.word	0x00000240
        /*00c8*/ 	.word	0x000000ff
        /*00cc*/ 	.word	0x00000000
        /*00d0*/ 	.short	0x0100
        /*00d2*/ 	.byte	0x08
	.zero		1


	//   ....[1]....
        /*00d4*/ 	.word	0x00000250
        /*00d8*/ 	.word	0x000000ff
        /*00dc*/ 	.word	0x00000028
        /*00e0*/ 	.short	0x0100
        /*00e2*/ 	.byte	0x08
	.zero		1


	//   ....[2]....
        /*00e4*/ 	.word	0x00000260
        /*00e8*/ 	.word	0x000000ff
        /*00ec*/ 	.word	0x00000008
        /*00f0*/ 	.short	0x0100
        /*00f2*/ 	.byte	0x08
	.zero		1


	//   ....[3]....
        /*00f4*/ 	.word	0x00000270
        /*00f8*/ 	.word	0x000000ff
        /*00fc*/ 	.word	0x00000030
        /*0100*/ 	.short	0x0100
        /*0102*/ 	.byte	0x08
	.zero		1


	//   ....[4]....
        /*0104*/ 	.word	0x00000280
        /*0108*/ 	.word	0x000000ff
        /*010c*/ 	.word	0x00000010
        /*0110*/ 	.short	0x0100
        /*0112*/ 	.byte	0x08
	.zero		1


	//   ....[5]....
        /*0114*/ 	.word	0x00000290
        /*0118*/ 	.word	0x000000ff
        /*011c*/ 	.word	0x00000038
        /*0120*/ 	.short	0x0100
        /*0122*/ 	.byte	0x08
	.zero		1


	//   ....[6]....
        /*0124*/ 	.word	0x000002a0
        /*0128*/ 	.word	0x000000ff
        /*012c*/ 	.word	0x00000018
        /*0130*/ 	.short	0x0100
        /*0132*/ 	.byte	0x08
	.zero		1


	//   ....[7]....
        /*0134*/ 	.word	0x000002b0
        /*0138*/ 	.word	0x000000ff
        /*013c*/ 	.word	0x00000040
        /*0140*/ 	.short	0x0100
        /*0142*/ 	.byte	0x08
	.zero		1


	//   ....[8]....
        /*0144*/ 	.word	0x000002c0
        /*0148*/ 	.word	0x000000ff
        /*014c*/ 	.word	0x00000020
        /*0150*/ 	.short	0x0100
        /*0152*/ 	.byte	0x08
	.zero		1


	//   ....[9]....
        /*0154*/ 	.word	0x000002d0
        /*0158*/ 	.word	0x000000ff
        /*015c*/ 	.word	0x00000048
        /*0160*/ 	.short	0x0100
        /*0162*/ 	.byte	0x08
	.zero		1


	//   ....[10]....
        /*0164*/ 	.word	0x000007d0
        /*0168*/ 	.word	0x000000ff
        /*016c*/ 	.word	0x00000080
        /*0170*/ 	.short	0x0100
        /*0172*/ 	.byte	0x08
	.zero		1


	//   ....[11]....
        /*0174*/ 	.word	0x00000860
        /*0178*/ 	.word	0x000000ff
        /*017c*/ 	.word	0x00000088
        /*0180*/ 	.short	0x0100
        /*0182*/ 	.byte	0x08
	.zero		1


	//   ....[12]....
        /*0184*/ 	.word	0x00000880
        /*0188*/ 	.word	0x000000ff
        /*018c*/ 	.word	0x00000060
        /*0190*/ 	.short	0x0100
        /*0192*/ 	.byte	0x09
	.zero		1


	//   ....[13]....
        /*0194*/ 	.word	0x00000890
        /*0198*/ 	.word	0x000000ff
        /*019c*/ 	.word	0x00000068
        /*01a0*/ 	.short	0x0100
        /*01a2*/ 	.byte	0x09
	.zero		1


	//   ....[14]....
        /*01a4*/ 	.word	0x000008a0
        /*01a8*/ 	.word	0x000000ff
        /*01ac*/ 	.word	0x00000070
        /*01b0*/ 	.short	0x0100
        /*01b2*/ 	.byte	0x09
	.zero		1


	//   ....[15]....
        /*01b4*/ 	.word	0x000008b0
        /*01b8*/ 	.word	0x000000ff
        /*01bc*/ 	.word	0x00000078
        /*01c0*/ 	.short	0x0100
        /*01c2*/ 	.byte	0x09
	.zero		1


	//   ....[16]....
        /*01c4*/ 	.word	0x00001670
        /*01c8*/ 	.word	0x0000009f
        /*01cc*/ 	.word	0x00000000
        /*01d0*/ 	.short	0x010a
        /*01d2*/ 	.byte	0x2a
	.zero		1


	//   ....[17]....
        /*01d4*/ 	.word	0x00001810
        /*01d8*/ 	.word	0x00000003
        /*01dc*/ 	.word	0x00000000
        /*01e0*/ 	.short	0x010a
        /*01e2*/ 	.byte	0x3f
	.zero		1


	//   ....[18]....
        /*01e4*/ 	.word	0x00001870
        /*01e8*/ 	.word	0x00000003
        /*01ec*/ 	.word	0x00000000
        /*01f0*/ 	.short	0x010a
        /*01f2*/ 	.byte	0x3f
	.zero		1


	//   ....[19]....
        /*01f4*/ 	.word	0x00001c00
        /*01f8*/ 	.word	0x000000ff
        /*01fc*/ 	.word	0x00000000
        /*0200*/ 	.short	0x010a
        /*0202*/ 	.byte	0x04
	.zero		1


	//   ....[20]....
        /*0204*/ 	.word	0x00001c40
        /*0208*/ 	.word	0x000000ff
        /*020c*/ 	.word	0x00000000
        /*0210*/ 	.short	0x010a
        /*0212*/ 	.byte	0x04
	.zero		1


	//   ....[21]....
        /*0214*/ 	.word	0x00001ed0
        /*0218*/ 	.word	0x00000005
        /*021c*/ 	.word	0x00000000
        /*0220*/ 	.short	0x0101
        /*0222*/ 	.byte	0x3f
	.zero		1


	//   ....[22]....
        /*0224*/ 	.word	0x00001fd0
        /*0228*/ 	.word	0x000000a0
        /*022c*/ 	.word	0x00000000
        /*0230*/ 	.short	0x0101
        /*0232*/ 	.byte	0x2d
	.zero		1


	//   ....[23]....
        /*0234*/ 	.word	0x000020d0
        /*0238*/ 	.word	0x00000003
        /*023c*/ 	.word	0x00000000
        /*0240*/ 	.short	0x0101
        /*0242*/ 	.byte	0x3f
	.zero		1


	//   ....[24]....
        /*0244*/ 	.word	0x00002190
        /*0248*/ 	.word	0x0000009f
        /*024c*/ 	.word	0x00000010
        /*0250*/ 	.short	0x010a
        /*0252*/ 	.byte	0x2a
	.zero		1


	//   ....[25]....
        /*0254*/ 	.word	0x00009f20
        /*0258*/ 	.word	0x000000a2
        /*025c*/ 	.word	0x00000000
        /*0260*/ 	.short	0x0101
        /*0262*/ 	.byte	0x2d
	.zero		1


	//   ....[26]....
        /*0264*/ 	.word	0x0000a8c0
        /*0268*/ 	.word	0x0000000c
        /*026c*/ 	.word	0x00000028
        /*0270*/ 	.short	0x010a
        /*0272*/ 	.byte	0x3f
	.zero		1


	//   ....[27]....
        /*0274*/ 	.word	0x0000ac90
        /*0278*/ 	.word	0x00000004
        /*027c*/ 	.word	0x00000088
        /*0280*/ 	.short	0x0101
        /*0282*/ 	.byte	0x3f
	.zero		1


	//   ....[28]....
        /*0284*/ 	.word	0x0000b410
        /*0288*/ 	.word	0x00000007
        /*028c*/ 	.word	0x00000000
        /*0290*/ 	.short	0x010a
        /*0292*/ 	.byte	0x3f
	.zero		1


	//   ....[29]....
        /*0294*/ 	.word	0x0000b490
        /*0298*/ 	.word	0x00000009
        /*029c*/ 	.word	0x00000000
        /*02a0*/ 	.short	0x010a
        /*02a2*/ 	.byte	0x3f
	.zero		1


	//   ....[30]....
        /*02a4*/ 	.word	0x0000b520
        /*02a8*/ 	.word	0x00000006
        /*02ac*/ 	.word	0x00000000
        /*02b0*/ 	.short	0x010a
        /*02b2*/ 	.byte	0x3f
	.zero		1


	//   ....[31]....
        /*02b4*/ 	.word	0x0000b5b0
        /*02b8*/ 	.word	0x00000009
        /*02bc*/ 	.word	0x00000000
        /*02c0*/ 	.short	0x010a
        /*02c2*/ 	.byte	0x3f
	.zero		1


	//   ....[32]....
        /*02c4*/ 	.word	0x0000b640
        /*02c8*/ 	.word	0x00000003
        /*02cc*/ 	.word	0x00000000
        /*02d0*/ 	.short	0x010a
        /*02d2*/ 	.byte	0x3f
	.zero		1


	//   ....[33]....
        /*02d4*/ 	.word	0x0000b6a0
        /*02d8*/ 	.word	0x000000a1
        /*02dc*/ 	.word	0x00000000
        /*02e0*/ 	.short	0x010a
        /*02e2*/ 	.byte	0x3f
	.zero		1


	//   ....[34]....
        /*02e4*/ 	.word	0x0000b6f0
        /*02e8*/ 	.word	0x00000003
        /*02ec*/ 	.word	0x00000000
        /*02f0*/ 	.short	0x010a
        /*02f2*/ 	.byte	0x3f
	.zero		1


	//   ....[35]....
        /*02f4*/ 	.word	0x0000b750
        /*02f8*/ 	.word	0x00000005
        /*02fc*/ 	.word	0x00000000
        /*0300*/ 	.short	0x010a
        /*0302*/ 	.byte	0x3f
	.zero		1


	//   ....[36]....
        /*0304*/ 	.word	0x0000b7a0
        /*0308*/ 	.word	0x000000a1
        /*030c*/ 	.word	0x00000010
        /*0310*/ 	.short	0x010a
        /*0312*/ 	.byte	0x3f
	.zero		1


	//   ....[37]....
        /*0314*/ 	.word	0x0000b870
        /*0318*/ 	.word	0x0000000c
        /*031c*/ 	.word	0x00000028
        /*0320*/ 	.short	0x010a
        /*0322*/ 	.byte	0x3f
	.zero		1


	//   ....[38]....
        /*0324*/ 	.word	0x0000b940
        /*0328*/ 	.word	0x00000007
        /*032c*/ 	.word	0x00000000
        /*0330*/ 	.short	0x010a
        /*0332*/ 	.byte	0x3f
	.zero		1


	//   ....[39]....
        /*0334*/ 	.word	0x0000b990
        /*0338*/ 	.word	0x00000009
        /*033c*/ 	.word	0x00000000
        /*0340*/ 	.short	0x010a
        /*0342*/ 	.byte	0x3f
	.zero		1


	//   ....[40]....
        /*0344*/ 	.word	0x0000b9e0
        /*0348*/ 	.word	0x00000006
        /*034c*/ 	.word	0x00000000
        /*0350*/ 	.short	0x010a
        /*0352*/ 	.byte	0x3f
	.zero		1


	//   ....[41]....
        /*0354*/ 	.word	0x0000ba30
        /*0358*/ 	.word	0x00000009
        /*035c*/ 	.word	0x00000000
        /*0360*/ 	.short	0x010a
        /*0362*/ 	.byte	0x3f
	.zero		1


	//----- nvinfo : EIATTR_NUM_MBARRIERS
	.align		4
.L_37:
        /*0364*/ 	.byte	0x03, 0x38
        /*0366*/ 	.short	0x0010


	//----- nvinfo : EIATTR_EXIT_INSTR_OFFSETS
	.align		4
        /*0368*/ 	.byte	0x04, 0x1c
        /*036a*/ 	.short	(.L_39 - .L_38)


	//   ....[0]....
.L_38:
        /*036c*/ 	.word	0x000013a0


	//   ....[1]....
        /*0370*/ 	.word	0x00001400


	//   ....[2]....
        /*0374*/ 	.word	0x0000a5b0


	//   ....[3]....
        /*0378*/ 	.word	0x0000a5e0


	//   ....[4]....
        /*037c*/ 	.word	0x0000b690


	//----- nvinfo : EIATTR_MAX_THREADS
	.align		4
.L_39:
        /*0380*/ 	.byte	0x04, 0x05
        /*0382*/ 	.short	(.L_41 - .L_40)
.L_40:
        /*0384*/ 	.word	0x00000180
        /*0388*/ 	.word	0x00000001
        /*038c*/ 	.word	0x00000001


	//----- nvinfo : EIATTR_CRS_STACK_SIZE
	.align		4
.L_41:
        /*0390*/ 	.byte	0x04, 0x1e
        /*0392*/ 	.short	(.L_43 - .L_42)
.L_42:
        /*0394*/ 	.word	0x00000000


	//----- nvinfo : EIATTR_CBANK_PARAM_SIZE
	.align		4
.L_43:
        /*0398*/ 	.byte	0x03, 0x19
        /*039a*/ 	.short	0x0470


	//----- nvinfo : EIATTR_PARAM_CBANK
	.align		4
        /*039c*/ 	.byte	0x04, 0x0a
        /*039e*/ 	.short	(.L_45 - .L_44)
	.align		4
.L_44:
        /*03a0*/ 	.word	index@(.nv.constant0._ZN7cutlass13device_kernelINS_4gemm6kernel13GemmUniversalIN4cute5tupleIJiiiiEEENS1_10collective13CollectiveMmaINS1_34MainloopSm90TmaGmmaWarpSpecializedILi5ENS5_IJNS4_1CILi1EEENSA_ILi2EEESB_EEENS1_32KernelTmaWarpSpecializedPingpongEEENS5_IJNSA_ILi64EEENSA_ILi256EEESG_EEENS_6half_tENS5_IJlSB_lEEESJ_SK_NS4_8TiledMMAINS4_8MMA_AtomIJNS4_4SM904GMMA26MMA_64x256x16_F32F16F16_SSILNSO_5MajorE0ELSQ_0ELNSO_7ScaleInE1ELSR_1EEEEEENS4_6LayoutINS5_IJSB_SB_SB_EEENS5_IJNSA_ILi0EEESW_SW_EEEEENS5_IJNS4_10UnderscoreESZ_SZ_EEEEENS4_23SM90_TMA_LOAD_MULTICASTENS4_14ComposedLayoutINS4_7SwizzleILi3ELi4ELi3EEENS4_18smem_ptr_flag_bitsILi16EEENSU_INS5_IJNSA_ILi8EEESG_EEENS5_IJSG_SB_EEEEEEEvNS4_8identityENS4_13SM90_TMA_LOADES1C_vS1D_EENS_8epilogue10collective6detail29Sm90TmaWarpSpecializedAdapterINS1H_15DefaultEpilogueISJ_SK_SK_NS1G_6thread17LinearCombinationISJ_Li1EffLNS1L_9ScaleType4KindE0ELNS_15FloatRoundStyleE2ESJ_EENS1_15EpilogueDefaultEEEEEvvEEEEvNT_6ParamsE)
        /*03a4*/ 	.short	0x0210
        /*03a6*/ 	.short	0x0470


	//----- nvinfo : EIATTR_SW_WAR
	.align		4
.L_45:
        /*03a8*/ 	.byte	0x04, 0x36
        /*03aa*/ 	.short	(.L_47 - .L_46)
.L_46:
        /*03ac*/ 	.word	0x00000008
.L_47:


//--------------------- .nv.callgraph             --------------------------
	.section	.nv.callgraph,"",@"SHT_CUDA_CALLGRAPH"
	.align	4
	.sectionentsize	8
	.align		4
        /*0000*/ 	.word	0x00000000
	.align		4
        /*0004*/ 	.word	0xffffffff
	.align		4
        /*0008*/ 	.word	index@(_ZN7cutlass13device_kernelINS_4gemm6kernel13GemmUniversalIN4cute5tupleIJiiiiEEENS1_10collective13CollectiveMmaINS1_34MainloopSm90TmaGmmaWarpSpecializedILi5ENS5_IJNS4_1CILi1EEENSA_ILi2EEESB_EEENS1_32KernelTmaWarpSpecializedPingpongEEENS5_IJNSA_ILi64EEENSA_ILi256EEESG_EEENS_6half_tENS5_IJlSB_lEEESJ_SK_NS4_8TiledMMAINS4_8MMA_AtomIJNS4_4SM904GMMA26MMA_64x256x16_F32F16F16_SSILNSO_5MajorE0ELSQ_0ELNSO_7ScaleInE1ELSR_1EEEEEENS4_6LayoutINS5_IJSB_SB_SB_EEENS5_IJNSA_ILi0EEESW_SW_EEEEENS5_IJNS4_10UnderscoreESZ_SZ_EEEEENS4_23SM90_TMA_LOAD_MULTICASTENS4_14ComposedLayoutINS4_7SwizzleILi3ELi4ELi3EEENS4_18smem_ptr_flag_bitsILi16EEENSU_INS5_IJNSA_ILi8EEESG_EEENS5_IJSG_SB_EEEEEEEvNS4_8identityENS4_13SM90_TMA_LOADES1C_vS1D_EENS_8epilogue10collective6detail29Sm90TmaWarpSpecializedAdapterINS1H_15DefaultEpilogueISJ_SK_SK_NS1G_6thread17LinearCombinationISJ_Li1EffLNS1L_9ScaleType4KindE0ELNS_15FloatRoundStyleE2ESJ_EENS1_15EpilogueDefaultEEEEEvvEEEEvNT_6ParamsE)
	.align		4
        /*000c*/ 	.word	index@(__assertfail)
	.align		4
        /*0010*/ 	.word	0x00000000
	.align		4
        /*0014*/ 	.word	0xfffffffe
	.align		4
        /*0018*/ 	.word	0x00000000
	.align		4
        /*001c*/ 	.word	0xfffffffd
	.align		4
        /*0020*/ 	.word	0x00000000
	.align		4
        /*0024*/ 	.word	0xfffffffc


//--------------------- .nv.constant4             --------------------------
	.section	.nv.constant4,"a",@progbits
	.align	8
	.align		8
.nv.constant4:
        /*0000*/ 	.dword	__assertfail
	.align		8
        /*0008*/ 	.dword	__unnamed_1
	.align		8
        /*0010*/ 	.dword	_ZN39_INTERNAL_bd1450cf_4_k_cu_bd0325ff_32424cuda3std3__45__cpo5beginE
	.align		8
        /*0018*/ 	.dword	_ZN39_INTERNAL_bd1450cf_4_k_cu_bd0325ff_32424cuda3std3__45__cpo3endE
	.align		8
        /*0020*/ 	.dword	_ZN39_INTERNAL_bd1450cf_4_k_cu_bd0325ff_32424cuda3std3__45__cpo6cbeginE
	.align		8
        /*0028*/ 	.dword	_ZN39_INTERNAL_bd1450cf_4_k_cu_bd0325ff_32424cuda3std3__45__cpo4cendE
	.align		8
        /*0030*/ 	.dword	_ZN39_INTERNAL_bd1450cf_4_k_cu_bd0325ff_32424cuda3std3__441_GLOBAL__N__bd1450cf_4_k_cu_bd0325ff_32426ignoreE
	.align		8
        /*0038*/ 	.dword	_ZN39_INTERNAL_bd1450cf_4_k_cu_bd0325ff_32424cuda3std3__419piecewise_constructE
	.align		8
        /*0040*/ 	.dword	_ZN39_INTERNAL_bd1450cf_4_k_cu_bd0325ff_32424cuda3std3__48in_placeE
	.align		8
        /*0048*/ 	.dword	_ZN39_INTERNAL_bd1450cf_4_k_cu_bd0325ff_32424cuda3std6ranges3__45__cpo4swapE
	.align		8
        /*0050*/ 	.dword	_ZN39_INTERNAL_bd1450cf_4_k_cu_bd0325ff_32424cuda3std6ranges3__45__cpo9iter_moveE
	.align		8
        /*0058*/ 	.dword	_ZN39_INTERNAL_bd1450cf_4_k_cu_bd0325ff_32424cute7productE
	.align		8
        /*0060*/ 	.dword	_ZN39_INTERNAL_bd1450cf_4_k_cu_bd0325ff_32424cute1_E
	.align		8
        /*0068*/ 	.dword	$str$22
	.align		8
        /*0070*/ 	.dword	$str$23


//--------------------- .text._ZN7cutlass13device_kernelINS_4gemm6kernel13GemmUniversalIN4cute5tupleIJiiiiEEENS1_10collective13CollectiveMmaINS1_34MainloopSm90TmaGmmaWarpSpecializedILi5ENS5_IJNS4_1CILi1EEENSA_ILi2EEESB_EEENS1_32KernelTmaWarpSpecializedPingpongEEENS5_IJNSA_ILi64EEENSA_ILi256EEESG_EEENS_6half_tENS5_IJlSB_lEEESJ_SK_NS4_8TiledMMAINS4_8MMA_AtomIJNS4_4SM904GMMA26MMA_64x256x16_F32F16F16_SSILNSO_5MajorE0ELSQ_0ELNSO_7ScaleInE1ELSR_1EEEEEENS4_6LayoutINS5_IJSB_SB_SB_EEENS5_IJNSA_ILi0EEESW_SW_EEEEENS5_IJNS4_10UnderscoreESZ_SZ_EEEEENS4_23SM90_TMA_LOAD_MULTICASTENS4_14ComposedLayoutINS4_7SwizzleILi3ELi4ELi3EEENS4_18smem_ptr_flag_bitsILi16EEENSU_INS5_IJNSA_ILi8EEESG_EEENS5_IJSG_SB_EEEEEEEvNS4_8identityENS4_13SM90_TMA_LOADES1C_vS1D_EENS_8epilogue10collective6detail29Sm90TmaWarpSpecializedAdapterINS1H_15DefaultEpilogueISJ_SK_SK_NS1G_6thread17LinearCombinationISJ_Li1EffLNS1L_9ScaleType4KindE0ELNS_15FloatRoundStyleE2ESJ_EENS1_15EpilogueDefaultEEEEEvvEEEEvNT_6ParamsE --------------------------
	.section	.text._ZN7cutlass13device_kernelINS_4gemm6kernel13GemmUniversalIN4cute5tupleIJiiiiEEENS1_10collective13CollectiveMmaINS1_34MainloopSm90TmaGmmaWarpSpecializedILi5ENS5_IJNS4_1CILi1EEENSA_ILi2EEESB_EEENS1_32KernelTmaWarpSpecializedPingpongEEENS5_IJNSA_ILi64EEENSA_ILi256EEESG_EEENS_6half_tENS5_IJlSB_lEEESJ_SK_NS4_8TiledMMAINS4_8MMA_AtomIJNS4_4SM904GMMA26MMA_64x256x16_F32F16F16_SSILNSO_5MajorE0ELSQ_0ELNSO_7ScaleInE1ELSR_1EEEEEENS4_6LayoutINS5_IJSB_SB_SB_EEENS5_IJNSA_ILi0EEESW_SW_EEEEENS5_IJNS4_10UnderscoreESZ_SZ_EEEEENS4_23SM90_TMA_LOAD_MULTICASTENS4_14ComposedLayoutINS4_7SwizzleILi3ELi4ELi3EEENS4_18smem_ptr_flag_bitsILi16EEENSU_INS5_IJNSA_ILi8EEESG_EEENS5_IJSG_SB_EEEEEEEvNS4_8identityENS4_13SM90_TMA_LOADES1C_vS1D_EENS_8epilogue10collective6detail29Sm90TmaWarpSpecializedAdapterINS1H_15DefaultEpilogueISJ_SK_SK_NS1G_6thread17LinearCombinationISJ_Li1EffLNS1L_9ScaleType4KindE0ELNS_15FloatRoundStyleE2ESJ_EENS1_15EpilogueDefaultEEEEEvvEEEEvNT_6ParamsE,"ax",@progbits
	.align	128
.text._ZN7cutlass13device_kernelINS_4gemm6kernel13GemmUniversalIN4cute5tupleIJiiiiEEENS1_10collective13CollectiveMmaINS1_34MainloopSm90TmaGmmaWarpSpecializedILi5ENS5_IJNS4_1CILi1EEENSA_ILi2EEESB_EEENS1_32KernelTmaWarpSpecializedPingpongEEENS5_IJNSA_ILi64EEENSA_ILi256EEESG_EEENS_6half_tENS5_IJlSB_lEEESJ_SK_NS4_8TiledMMAINS4_8MMA_AtomIJNS4_4SM904GMMA26MMA_64x256x16_F32F16F16_SSILNSO_5MajorE0ELSQ_0ELNSO_7ScaleInE1ELSR_1EEEEEENS4_6LayoutINS5_IJSB_SB_SB_EEENS5_IJNSA_ILi0EEESW_SW_EEEEENS5_IJNS4_10UnderscoreESZ_SZ_EEEEENS4_23SM90_TMA_LOAD_MULTICASTENS4_14ComposedLayoutINS4_7SwizzleILi3ELi4ELi3EEENS4_18smem_ptr_flag_bitsILi16EEENSU_INS5_IJNSA_ILi8EEESG_EEENS5_IJSG_SB_EEEEEEEvNS4_8identityENS4_13SM90_TMA_LOADES1C_vS1D_EENS_8epilogue10collective6detail29Sm90TmaWarpSpecializedAdapterINS1H_15DefaultEpilogueISJ_SK_SK_NS1G_6thread17LinearCombinationISJ_Li1EffLNS1L_9ScaleType4KindE0ELNS_15FloatRoundStyleE2ESJ_EENS1_15EpilogueDefaultEEEEEvvEEEEvNT_6ParamsE:
        .type           _ZN7cutlass13device_kernelINS_4gemm6kernel13GemmUniversalIN4cute5tupleIJiiiiEEENS1_10collective13CollectiveMmaINS1_34MainloopSm90TmaGmmaWarpSpecializedILi5ENS5_IJNS4_1CILi1EEENSA_ILi2EEESB_EEENS1_32KernelTmaWarpSpecializedPingpongEEENS5_IJNSA_ILi64EEENSA_ILi256EEESG_EEENS_6half_tENS5_IJlSB_lEEESJ_SK_NS4_8TiledMMAINS4_8MMA_AtomIJNS4_4SM904GMMA26MMA_64x256x16_F32F16F16_SSILNSO_5MajorE0ELSQ_0ELNSO_7ScaleInE1ELSR_1EEEEEENS4_6LayoutINS5_IJSB_SB_SB_EEENS5_IJNSA_ILi0EEESW_SW_EEEEENS5_IJNS4_10UnderscoreESZ_SZ_EEEEENS4_23SM90_TMA_LOAD_MULTICASTENS4_14ComposedLayoutINS4_7SwizzleILi3ELi4ELi3EEENS4_18smem_ptr_flag_bitsILi16EEENSU_INS5_IJNSA_ILi8EEESG_EEENS5_IJSG_SB_EEEEEEEvNS4_8identityENS4_13SM90_TMA_LOADES1C_vS1D_EENS_8epilogue10collective6detail29Sm90TmaWarpSpecializedAdapterINS1H_15DefaultEpilogueISJ_SK_SK_NS1G_6thread17LinearCombinationISJ_Li1EffLNS1L_9ScaleType4KindE0ELNS_15FloatRoundStyleE2ESJ_EENS1_15EpilogueDefaultEEEEEvvEEEEvNT_6ParamsE,@function
        .size           _ZN7cutlass13device_kernelINS_4gemm6kernel13GemmUniversalIN4cute5tupleIJiiiiEEENS1_10collective13CollectiveMmaINS1_34MainloopSm90TmaGmmaWarpSpecializedILi5ENS5_IJNS4_1CILi1EEENSA_ILi2EEESB_EEENS1_32KernelTmaWarpSpecializedPingpongEEENS5_IJNSA_ILi64EEENSA_ILi256EEESG_EEENS_6half_tENS5_IJlSB_lEEESJ_SK_NS4_8TiledMMAINS4_8MMA_AtomIJNS4_4SM904GMMA26MMA_64x256x16_F32F16F16_SSILNSO_5MajorE0ELSQ_0ELNSO_7ScaleInE1ELSR_1EEEEEENS4_6LayoutINS5_IJSB_SB_SB_EEENS5_IJNSA_ILi0EEESW_SW_EEEEENS5_IJNS4_10UnderscoreESZ_SZ_EEEEENS4_23SM90_TMA_LOAD_MULTICASTENS4_14ComposedLayoutINS4_7SwizzleILi3ELi4ELi3EEENS4_18smem_ptr_flag_bitsILi16EEENSU_INS5_IJNSA_ILi8EEESG_EEENS5_IJSG_SB_EEEEEEEvNS4_8identityENS4_13SM90_TMA_LOADES1C_vS1D_EENS_8epilogue10collective6detail29Sm90TmaWarpSpecializedAdapterINS1H_15DefaultEpilogueISJ_SK_SK_NS1G_6thread17LinearCombinationISJ_Li1EffLNS1L_9ScaleType4KindE0ELNS_15FloatRoundStyleE2ESJ_EENS1_15EpilogueDefaultEEEEEvvEEEEvNT_6ParamsE,(.L_x_331 - _ZN7cutlass13device_kernelINS_4gemm6kernel13GemmUniversalIN4cute5tupleIJiiiiEEENS1_10collective13CollectiveMmaINS1_34MainloopSm90TmaGmmaWarpSpecializedILi5ENS5_IJNS4_1CILi1EEENSA_ILi2EEESB_EEENS1_32KernelTmaWarpSpecializedPingpongEEENS5_IJNSA_ILi64EEENSA_ILi256EEESG_EEENS_6half_tENS5_IJlSB_lEEESJ_SK_NS4_8TiledMMAINS4_8MMA_AtomIJNS4_4SM904GMMA26MMA_64x256x16_F32F16F16_SSILNSO_5MajorE0ELSQ_0ELNSO_7ScaleInE1ELSR_1EEEEEENS4_6LayoutINS5_IJSB_SB_SB_EEENS5_IJNSA_ILi0EEESW_SW_EEEEENS5_IJNS4_10UnderscoreESZ_SZ_EEEEENS4_23SM90_TMA_LOAD_MULTICASTENS4_14ComposedLayoutINS4_7SwizzleILi3ELi4ELi3EEENS4_18smem_ptr_flag_bitsILi16EEENSU_INS5_IJNSA_ILi8EEESG_EEENS5_IJSG_SB_EEEEEEEvNS4_8identityENS4_13SM90_TMA_LOADES1C_vS1D_EENS_8epilogue10collective6detail29Sm90TmaWarpSpecializedAdapterINS1H_15DefaultEpilogueISJ_SK_SK_NS1G_6thread17LinearCombinationISJ_Li1EffLNS1L_9ScaleType4KindE0ELNS_15FloatRoundStyleE2ESJ_EENS1_15EpilogueDefaultEEEEEvvEEEEvNT_6ParamsE)
        .other          _ZN7cutlass13device_kernelINS_4gemm6kernel13GemmUniversalIN4cute5tupleIJiiiiEEENS1_10collective13CollectiveMmaINS1_34MainloopSm90TmaGmmaWarpSpecializedILi5ENS5_IJNS4_1CILi1EEENSA_ILi2EEESB_EEENS1_32KernelTmaWarpSpecializedPingpongEEENS5_IJNSA_ILi64EEENSA_ILi256EEESG_EEENS_6half_tENS5_IJlSB_lEEESJ_SK_NS4_8TiledMMAINS4_8MMA_AtomIJNS4_4SM904GMMA26MMA_64x256x16_F32F16F16_SSILNSO_5MajorE0ELSQ_0ELNSO_7ScaleInE1ELSR_1EEEEEENS4_6LayoutINS5_IJSB_SB_SB_EEENS5_IJNSA_ILi0EEESW_SW_EEEEENS5_IJNS4_10UnderscoreESZ_SZ_EEEEENS4_23SM90_TMA_LOAD_MULTICASTENS4_14ComposedLayoutINS4_7SwizzleILi3ELi4ELi3EEENS4_18smem_ptr_flag_bitsILi16EEENSU_INS5_IJNSA_ILi8EEESG_EEENS5_IJSG_SB_EEEEEEEvNS4_8identityENS4_13SM90_TMA_LOADES1C_vS1D_EENS_8epilogue10collective6detail29Sm90TmaWarpSpecializedAdapterINS1H_15DefaultEpilogueISJ_SK_SK_NS1G_6thread17LinearCombinationISJ_Li1EffLNS1L_9ScaleType4KindE0ELNS_15FloatRoundStyleE2ESJ_EENS1_15EpilogueDefaultEEEEEvvEEEEvNT_6ParamsE,@"STO_CUDA_ENTRY STV_DEFAULT"
_ZN7cutlass13device_kernelINS_4gemm6kernel13GemmUniversalIN4cute5tupleIJiiiiEEENS1_10collective13CollectiveMmaINS1_34MainloopSm90TmaGmmaWarpSpecializedILi5ENS5_IJNS4_1CILi1EEENSA_ILi2EEESB_EEENS1_32KernelTmaWarpSpecializedPingpongEEENS5_IJNSA_ILi64EEENSA_ILi256EEESG_EEENS_6half_tENS5_IJlSB_lEEESJ_SK_NS4_8TiledMMAINS4_8MMA_AtomIJNS4_4SM904GMMA26MMA_64x256x16_F32F16F16_SSILNSO_5MajorE0ELSQ_0ELNSO_7ScaleInE1ELSR_1EEEEEENS4_6LayoutINS5_IJSB_SB_SB_EEENS5_IJNSA_ILi0EEESW_SW_EEEEENS5_IJNS4_10UnderscoreESZ_SZ_EEEEENS4_23SM90_TMA_LOAD_MULTICASTENS4_14ComposedLayoutINS4_7SwizzleILi3ELi4ELi3EEENS4_18smem_ptr_flag_bitsILi16EEENSU_INS5_IJNSA_ILi8EEESG_EEENS5_IJSG_SB_EEEEEEEvNS4_8identityENS4_13SM90_TMA_LOADES1C_vS1D_EENS_8epilogue10collective6detail29Sm90TmaWarpSpecializedAdapterINS1H_15DefaultEpilogueISJ_SK_SK_NS1G_6thread17LinearCombinationISJ_Li1EffLNS1L_9ScaleType4KindE0ELNS_15FloatRoundStyleE2ESJ_EENS1_15EpilogueDefaultEEEEEvvEEEEvNT_6ParamsE:
[----:B------:R-:W0:Y:S02]  /*0000*/  LDC R1, c[0x0][0x28] ;  /* 0x00000a00ff017b82 */ /* 0x000e240000000800 */
[----:B0-----:R-:W-:Y:S01]  /*0010*/  VIADD R1, R1, 0xfffffff8 ;  /* 0xfffffff801017836 */ /* 0x001fe20000000000 */
[----:B------:R-:W0:Y:S01]  /*0020*/  S2R R4, SR_TID.X ;  /* 0x0000000000047919 */ /* 0x000e220000002100 */
[----:B------:R-:W-:Y:S01]  /*0030*/  ELECT P0, URZ, PT ;  /* 0x00000000003f782f */ /* 0x000fe20003800000 */
[----:B------:R-:W-:Y:S01]  /*0040*/  BSSY B0, `(.L_x_0) ;  /* 0x000000f000007945 */ /* 0x000fe20003800000 */
[--C-:B0-----:R-:W-:Y:S02]  /*0050*/  SHF.R.U32.HI R0, RZ, 0x5, R4.reuse ;  /* 0x00000005ff007819 */ /* 0x101fe40000011604 */
[----:B------:R-:W-:-:S03]  /*0060*/  SHF.R.U32.HI R7, RZ, 0x7, R4 ;  /* 0x00000007ff077819 */ /* 0x000fc60000011604 */
[----:B------:R-:W0:Y:S04]  /*0070*/  SHFL.IDX PT, R2, R0, RZ, 0x1f ;  /* 0x00001fff00027589 */ /* 0x000e2800000e0000 */
[----:B------:R1:W2:Y:S01]  /*0080*/  SHFL.IDX PT, R10, R7, RZ, 0x1f ;  /* 0x00001fff070a7589 */ /* 0x0002a200000e0000 */
[----:B0-----:R-:W-:-:S13]  /*0090*/  ISETP.NE.OR P0, PT, R2, RZ, !P0 ;  /* 0x000000ff0200720c */ /* 0x001fda0004705670 */
[----:B-12---:R-:W-:Y:S05]  /*00a0*/  @P0 BRA `(.L_x_1) ;  /* 0x0000000000200947 */ /* 0x006fea0003800000 */
[----:B------:R-:W-:Y:S02]  /*00b0*/  ULDC.64 UR4, c[0x0][0x198] ;  /* 0x0000660000047ab9 */ /* 0x000fe40000000a00 */
[----:B------:R-:W-:Y:S02]  /*00c0*/  UIADD3 UR6, UP0, UR4, 0xf0, URZ ;  /* 0x000000f004067890 */ /* 0x000fe4000ff1e03f */
[----:B------:R-:W-:Y:S02]  /*00d0*/  UIADD3 UR4, UP1, UR4, 0x1f0, URZ ;  /* 0x000001f004047890 */ /* 0x000fe4000ff3e03f */
[----:B------:R-:W-:Y:S02]  /*00e0*/  UIADD3.X UR7, URZ, UR5, URZ, UP0, !UPT ;  /* 0x000000053f077290 */ /* 0x000fe400087fe43f */
[----:B------:R-:W-:-:S07]  /*00f0*/  UIADD3.X UR5, URZ, UR5, URZ, UP1, !UPT ;  /* 0x000000053f057290 */ /* 0x000fce0008ffe43f */
[----:B------:R0:W-:Y:S02]  /*0100*/  UTMACCTL.PF [UR6] ;  /* 0x00000000060079b9 */ /* 0x0001e40008040000 */
[----:B------:R0:W-:Y:S02]  /*0110*/  UTMACCTL.PF [UR4] ;  /* 0x00000000040079b9 */ /* 0x0001e40008040000 */
[----:B0-----:R-:W-:Y:S01]  /*0120*/  NOP ;  /* 0x0000000000007918 */ /* 0x001fe20000000000 */
.L_x_1:
[----:B------:R-:W-:Y:S05]  /*0130*/  BSYNC B0 ;  /* 0x0000000000007941 */ /* 0x000fea0003800000 */
.L_x_0:
[----:B------:R-:W0:Y:S02]  /*0140*/  SHFL.IDX PT, R8, R0, RZ, 0x1f ;  /* 0x00001fff00087589 */ /* 0x000e2400000e0000 */
[----:B0-----:R-:W-:-:S13]  /*0150*/  ISETP.NE.AND P0, PT, R8, RZ, PT ;  /* 0x000000ff0800720c */ /* 0x001fda0003f05270 */
[----:B------:R-:W-:Y:S05]  /*0160*/  @P0 BRA `(.L_x_2) ;  /* 0x0000000000600947 */ /* 0x000fea0003800000 */
[----:B------:R-:W0:Y:S01]  /*0170*/  S2UR UR8, SR_CgaCtaId ;  /* 0x00000000000879c3 */ /* 0x000e220000008800 */
[----:B------:R-:W-:Y:S01]  /*0180*/  UMOV UR4, 0x400 ;  /* 0x0000040000047882 */ /* 0x000fe20000000000 */
[----:B------:R-:W-:Y:S01]  /*0190*/  UMOV UR5, 0x1 ;  /* 0x0000000100057882 */ /* 0x000fe20000000000 */
[----:B------:R-:W-:Y:S01]  /*01a0*/  UMOV UR6, 0x2 ;  /* 0x0000000200067882 */ /* 0x000fe20000000000 */
[----:B------:R-:W-:Y:S01]  /*01b0*/  ELECT P0, URZ, PT ;  /* 0x00000000003f782f */ /* 0x000fe20003800000 */
[----:B------:R-:W-:-:S04]  /*01c0*/  UIADD3 UR6, -UR6, 0x100000, URZ ;  /* 0x0010000006067890 */ /* 0x000fc8000fffe13f */
[----:B------:R-:W-:Y:S02]  /*01d0*/  USHF.L.U32 UR7, UR6, 0xb, URZ ;  /* 0x0000000b06077899 */ /* 0x000fe4000800063f */
[----:B------:R-:W-:Y:S02]  /*01e0*/  USHF.L.U32 UR6, UR6, 0x1, URZ ;  /* 0x0000000106067899 */ /* 0x000fe4000800063f */
[----:B0-----:R-:W-:Y:S02]  /*01f0*/  ULEA UR8, UR8, UR4, 0x18 ;  /* 0x0000000408087291 */ /* 0x001fe4000f8ec03f */
[----:B------:R-:W-:-:S04]  /*0200*/  UIADD3 UR4, -UR5, 0x100000, URZ ;  /* 0x0010000005047890 */ /* 0x000fc8000fffe13f */
[----:B------:R-:W-:Y:S02]  /*0210*/  USHF.L.U32 UR5, UR4, 0xb, URZ ;  /* 0x0000000b04057899 */ /* 0x000fe4000800063f */
[----:B------:R-:W-:Y:S01]  /*0220*/  USHF.L.U32 UR4, UR4, 0x1, URZ ;  /* 0x0000000104047899 */ /* 0x000fe2000800063f */
[----:B------:R-:W0:Y:S11]  /*0230*/  FENCE.VIEW.ASYNC.S ;  /* 0x00000000000073c6 */ /* 0x000e360000000000 */
[----:B0-----:R0:W1:Y:S01]  /*0240*/  SYNCS.EXCH.64 URZ, [UR8], UR4 ;  /* 0x00000004083f75b2 */ /* 0x0010620008000100 */
[----:B------:R0:W2:Y:S01]  /*0250*/  SYNCS.EXCH.64 URZ, [UR8+0x28], UR6 ;  /* 0x00002806083f75b2 */ /* 0x0000a20008000100 */
[----:B------:R0:W3:Y:S01]  /*0260*/  SYNCS.EXCH.64 URZ, [UR8+0x8], UR4 ;  /* 0x00000804083f75b2 */ /* 0x0000e20008000100 */
[----:B------:R0:W4:Y:S01]  /*0270*/  SYNCS.EXCH.64 URZ, [UR8+0x30], UR6 ;  /* 0x00003006083f75b2 */ /* 0x0001220008000100 */
[----:B------:R0:W0:Y:S01]  /*0280*/  SYNCS.EXCH.64 URZ, [UR8+0x10], UR4 ;  /* 0x00001004083f75b2 */ /* 0x0000220008000100 */
[----:B------:R0:W0:Y:S01]  /*0290*/  SYNCS.EXCH.64 URZ, [UR8+0x38], UR6 ;  /* 0x00003806083f75b2 */ /* 0x0000220008000100 */
[----:B------:R0:W0:Y:S01]  /*02a0*/  SYNCS.EXCH.64 URZ, [UR8+0x18], UR4 ;  /* 0x00001804083f75b2 */ /* 0x0000220008000100 */
[----:B------:R0:W0:Y:S01]  /*02b0*/  SYNCS.EXCH.64 URZ, [UR8+0x40], UR6 ;  /* 0x00004006083f75b2 */ /* 0x0000220008000100 */
[----:B------:R0:W0:Y:S01]  /*02c0*/  SYNCS.EXCH.64 URZ, [UR8+0x20], UR4 ;  /* 0x00002004083f75b2 */ /* 0x0000220008000100 */
[----:B------:R0:W0:Y:S01]  /*02d0*/  SYNCS.EXCH.64 URZ, [UR8+0x48], UR6 ;  /* 0x00004806083f75b2 */ /* 0x0000220008000100 */
[----:B------:R-:W-:Y:S01]  /*02e0*/  NOP ;  /* 0x0000000000007918 */ /* 0x000fe20000000000 */
.L_x_2:
[----:B------:R-:W5:Y:S01]  /*02f0*/  SHFL.IDX PT, R9, R0, RZ, 0x1f ;  /* 0x00001fff00097589 */ /* 0x000f6200000e0000 */
[----:B------:R-:W1:Y:S01]  /*0300*/  S2UR UR12, SR_CTAID.X ;  /* 0x00000000000c79c3 */ /* 0x000e620000002500 */
[----:B------:R-:W-:Y:S02]  /*0310*/  SHF.R.S32.HI R3, RZ, 0x1f, R4 ;  /* 0x0000001fff037819 */ /* 0x000fe40000011404 */
[----:B------:R-:W-:Y:S01]  /*0320*/  ELECT P0, URZ, PT ;  /* 0x00000000003f782f */ /* 0x000fe20003800000 */
[----:B------:R-:W2:Y:S01]  /*0330*/  SHFL.IDX PT, R5, R0, RZ, 0x1f ;  /* 0x00001fff00057589 */ /* 0x000ea200000e0000 */
[----:B------:R-:W-:Y:S02]  /*0340*/  ELECT P1, URZ, PT ;  /* 0x00000000003f782f */ /* 0x000fe40003820000 */
[----:B------:R-:W-:Y:S01]  /*0350*/  LEA.HI R3, R3, R4, RZ, 0x7 ;  /* 0x0000000403037211 */ /* 0x000fe200078f38ff */
[----:B0-----:R-:W-:Y:S01]  /*0360*/  ULDC UR4, c[0x0][0x150] ;  /* 0x0000540000047ab9 */ /* 0x001fe20000000800 */
[----:B------:R-:W0:Y:S01]  /*0370*/  S2R R6, SR_CTAID.Y ;  /* 0x0000000000067919 */ /* 0x000e220000002600 */
[----:B------:R-:W-:Y:S01]  /*0380*/  SHF.R.S32.HI R11, RZ, 0x1f, R8 ;  /* 0x0000001fff0b7819 */ /* 0x000fe20000011408 */
[----:B------:R-:W3:Y:S01]  /*0390*/  LDC R21, c[0x0][0x148] ;  /* 0x00005200ff157b82 */ /* 0x000ee20000000800 */
[----:B------:R-:W-:Y:S01]  /*03a0*/  LOP3.LUT R3, R3, 0xffffff80, RZ, 0xc0, !PT ;  /* 0xffffff8003037812 */ /* 0x000fe200078ec0ff */
[----:B------:R-:W-:Y:S01]  /*03b0*/  UMOV UR11, 0x80 ;  /* 0x00000080000b7882 */ /* 0x000fe20000000000 */
[----:B------:R-:W-:Y:S01]  /*03c0*/  LEA.HI R11, R11, R8, RZ, 0x2 ;  /* 0x000000080b0b7211 */ /* 0x000fe200078f10ff */
[----:B------:R-:W-:Y:S01]  /*03d0*/  NOP ;  /* 0x0000000000007918 */ /* 0x000fe20000000000 */
[----:B------:R-:W-:Y:S01]  /*03e0*/  NOP ;  /* 0x0000000000007918 */ /* 0x000fe20000000000 */
[----:B------:R-:W-:Y:S01]  /*03f0*/  IMAD.IADD R3, R4, 0x1, -R3 ;  /* 0x0000000104037824 */ /* 0x000fe200078e0a03 */
[----:B------:R-:W-:Y:S01]  /*0400*/  LOP3.LUT R11, R11, 0x3ffffffc, RZ, 0xc0, !PT ;  /* 0x3ffffffc0b0b7812 */ /* 0x000fe200078ec0ff */
[----:B------:R-:W4:Y:S01]  /*0410*/  LDC R15, c[0x0][0x140] ;  /* 0x00005000ff0f7b82 */ /* 0x000f220000000800 */
[C---:B------:R-:W-:Y:S01]  /*0420*/  VIADD R35, R10.reuse, 0xffffffff ;  /* 0xffffffff0a237836 */ /* 0x040fe20000000000 */
[----:B------:R-:W-:-:S02]  /*0430*/  ISETP.NE.AND P2, PT, R10, RZ, PT ;  /* 0x000000ff0a00720c */ /* 0x000fc40003f45270 */
[----:B------:R-:W-:Y:S01]  /*0440*/  SHF.R.S32.HI R14, RZ, 0x1f, R3 ;  /* 0x0000001fff0e7819 */ /* 0x000fe20000011403 */
[----:B------:R-:W-:Y:S01]  /*0450*/  IMAD.IADD R11, R8, 0x1, -R11 ;  /* 0x00000001080b7824 */ /* 0x000fe200078e0a0b */
[----:B-----5:R-:W-:Y:S02]  /*0460*/  ISETP.NE.OR P0, PT, R9, RZ, !P0 ;  /* 0x000000ff0900720c */ /* 0x020fe40004705670 */
[----:B-1----:R-:W-:Y:S01]  /*0470*/  I2FP.F32.U32 R12, UR12 ;  /* 0x0000000c000c7c45 */ /* 0x002fe20008201000 */
[----:B------:R-:W1:Y:S01]  /*0480*/  LDC R13, c[0x0][0x144] ;  /* 0x00005100ff0d7b82 */ /* 0x000e620000000800 */
[----:B--2---:R-:W-:Y:S02]  /*0490*/  ISETP.NE.OR P1, PT, R5, RZ, !P1 ;  /* 0x000000ff0500720c */ /* 0x004fe40004f25670 */
[----:B------:R-:W-:Y:S01]  /*04a0*/  LEA.HI R0, R14, R3, RZ, 0x3 ;  /* 0x000000030e007211 */ /* 0x000fe200078f18ff */
[----:B------:R-:W-:Y:S01]  /*04b0*/  FMUL R12, R12, UR4 ;  /* 0x000000040c0c7c20 */ /* 0x000fe20008400000 */
[----:B------:R-:W-:Y:S01]  /*04c0*/  ULDC UR4, c[0x0][0x154] ;  /* 0x0000550000047ab9 */ /* 0x000fe20000000800 */
[----:B------:R-:W-:-:S02]  /*04d0*/  SHF.R.S32.HI R5, RZ, 0x1f, R2 ;  /* 0x0000001fff057819 */ /* 0x000fc40000011402 */
[--C-:B------:R-:W-:Y:S02]  /*04e0*/  SHF.R.S32.HI R9, RZ, 0x3, R0.reuse ;  /* 0x00000003ff097819 */ /* 0x100fe40000011400 */
[----:B------:R-:W-:Y:S01]  /*04f0*/  VOTEU.ALL UP0, P0 ;  /* 0x00000000003f7886 */ /* 0x000fe20000000000 */
[----:B------:R-:W-:Y:S01]  /*0500*/  SHF.R.S32.HI R0, RZ, 0x1f, R0 ;  /* 0x0000001fff007819 */ /* 0x000fe20000011400 */
[----:B------:R-:W2:Y:S01]  /*0510*/  F2I.U32.TRUNC.NTZ R12, R12 ;  /* 0x0000000c000c7305 */ /* 0x000ea2000020f000 */
[----:B0-----:R-:W-:Y:S01]  /*0520*/  I2FP.F32.U32 R8, R6 ;  /* 0x0000000600087245 */ /* 0x001fe20000201000 */
[----:B------:R-:W-:Y:S01]  /*0530*/  VOTEU.ALL UP1, P1 ;  /* 0x00000000003f7886 */ /* 0x000fe20000820000 */
[----:B------:R-:W0:Y:S01]  /*0540*/  @!UP0 S2UR UR7, SR_CgaCtaId ;  /* 0x00000000000789c3 */ /* 0x000e220000008800 */
[----:B------:R-:W-:Y:S01]  /*0550*/  LEA.HI R0, R0, R9, RZ, 0x2 ;  /* 0x0000000900007211 */ /* 0x000fe200078f10ff */
[----:B------:R-:W-:Y:S01]  /*0560*/  @!UP0 UMOV UR6, 0x400 ;  /* 0x0000040000068882 */ /* 0x000fe20000000000 */
[----:B------:R-:W-:Y:S01]  /*0570*/  FMUL R8, R8, UR4 ;  /* 0x0000000408087c20 */ /* 0x000fe20008400000 */
[----:B------:R-:W-:Y:S01]  /*0580*/  LEA.HI R5, R5, R2, RZ, 0x2 ;  /* 0x0000000205057211 */ /* 0x000fe200078f10ff */
[----:B------:R-:W-:Y:S01]  /*0590*/  UMOV UR4, 0x20 ;  /* 0x0000002000047882 */ /* 0x000fe20000000000 */
[----:B------:R-:W-:Y:S01]  /*05a0*/  LOP3.LUT R0, R0, 0xfffffffc, RZ, 0xc0, !PT ;  /* 0xfffffffc00007812 */ /* 0x000fe200078ec0ff */
[----:B------:R-:W-:-:S04]  /*05b0*/  @!UP0 UIADD3 UR4, -UR4, 0x100000, URZ ;  /* 0x0010000004048890 */ /* 0x000fc8000fffe13f */
[----:B------:R-:W-:Y:S02]  /*05c0*/  @!UP0 USHF.L.U32 UR5, UR4, 0xb, URZ ;  /* 0x0000000b04058899 */ /* 0x000fe4000800063f */
[----:B------:R-:W-:Y:S01]  /*05d0*/  @!UP0 USHF.L.U32 UR4, UR4, 0x1, URZ ;  /* 0x0000000104048899 */ /* 0x000fe2000800063f */
[----:B------:R-:W5:Y:S01]  /*05e0*/  @!UP1 S2UR UR10, SR_CgaCtaId ;  /* 0x00000000000a99c3 */ /* 0x000f620000008800 */
[----:B------:R-:W3:Y:S01]  /*05f0*/  F2I.U32.TRUNC.NTZ R8, R8 ;  /* 0x0000000800087305 */ /* 0x000ee2000020f000 */
[----:B------:R-:W-:Y:S01]  /*0600*/  LOP3.LUT R5, R5, 0xfffffffc, RZ, 0xc0, !PT ;  /* 0xfffffffc05057812 */ /* 0x000fe200078ec0ff */
[----:B------:R-:W-:Y:S01]  /*0610*/  IMAD.IADD R0, R9, 0x1, -R0 ;  /* 0x0000000109007824 */ /* 0x000fe200078e0a00 */
[----:B------:R-:W-:Y:S01]  /*0620*/  @!UP1 UMOV UR9, 0x400 ;  /* 0x0000040000099882 */ /* 0x000fe20000000000 */
[----:B--2---:R-:W-:Y:S01]  /*0630*/  IMAD.MOV R12, RZ, RZ, -R12 ;  /* 0x000000ffff0c7224 */ /* 0x004fe200078e0a0c */
[----:B------:R-:W-:Y:S01]  /*0640*/  VOTEU.ALL UP2, P1 ;  /* 0x00000000003f7886 */ /* 0x000fe20000840000 */
[----:B------:R-:W-:Y:S01]  /*0650*/  IMAD R0, R11, 0x4, R0 ;  /* 0x000000040b007824 */ /* 0x000fe200078e0200 */
[----:B------:R-:W-:Y:S01]  /*0660*/  VOTEU.ALL UP3, P1 ;  /* 0x00000000003f7886 */ /* 0x000fe20000860000 */
[----:B------:R-:W-:Y:S01]  /*0670*/  IMAD.IADD R5, R2, 0x1, -R5 ;  /* 0x0000000102057824 */ /* 0x000fe200078e0a05 */
[----:B------:R-:W-:Y:S01]  /*0680*/  VOTEU.ALL UP4, P1 ;  /* 0x00000000003f7886 */ /* 0x000fe20000880000 */
[C---:B------:R-:W-:Y:S01]  /*0690*/  IMAD.SHL.U32 R9, R0.reuse, 0x4, RZ ;  /* 0x0000000400097824 */ /* 0x040fe200078e00ff */
[----:B------:R-:W-:Y:S01]  /*06a0*/  VOTEU.ALL UP5, P1 ;  /* 0x00000000003f7886 */ /* 0x000fe200008a0000 */
[----:B----4-:R-:W-:Y:S01]  /*06b0*/  ISETP.EQ.U32.AND P3, PT, R15, 0x1, PT ;  /* 0x000000010f00780c */ /* 0x010fe20003f62070 */
[----:B-1----:R-:W-:Y:S01]  /*06c0*/  IMAD R20, R13, R12, UR12 ;  /* 0x0000000c0d147e24 */ /* 0x002fe2000f8e020c */
[----:B------:R-:W-:Y:S01]  /*06d0*/  ISETP.NE.AND P1, PT, R5, 0x3, PT ;  /* 0x000000030500780c */ /* 0x000fe20003f25270 */
[----:B0-----:R-:W-:Y:S01]  /*06e0*/  @!UP0 ULEA UR8, UR7, UR6, 0x18 ;  /* 0x0000000607088291 */ /* 0x001fe2000f8ec03f */
[----:B---3--:R-:W-:Y:S01]  /*06f0*/  IMAD.MOV R24, RZ, RZ, -R8 ;  /* 0x000000ffff187224 */ /* 0x008fe200078e0a08 */
[----:B------:R-:W-:Y:S01]  /*0700*/  LOP3.LUT R152, R0, 0xc, R9, 0x78, !PT ;  /* 0x0000000c00987812 */ /* 0x000fe200078e7809 */
[----:B------:R-:W-:-:S04]  /*0710*/  @!UP1 UIADD3 UR6, -UR11, 0x100000, URZ ;  /* 0x001000000b069890 */ /* 0x000fc8000fffe13f */
[----:B------:R-:W-:Y:S02]  /*0720*/  @!UP1 USHF.L.U32 UR7, UR6, 0xb, URZ ;  /* 0x0000000b06079899 */ /* 0x000fe4000800063f */
[----:B------:R-:W-:Y:S01]  /*0730*/  @!UP1 USHF.L.U32 UR6, UR6, 0x1, URZ ;  /* 0x0000000106069899 */ /* 0x000fe2000800063f */
[----:B------:R-:W-:Y:S01]  /*0740*/  ISETP.EQ.OR P1, PT, R5, RZ, !P1 ;  /* 0x000000ff0500720c */ /* 0x000fe20004f22670 */
[----:B------:R-:W-:Y:S01]  /*0750*/  IMAD R9, R21, R24, R6 ;  /* 0x0000001815097224 */ /* 0x000fe200078e0206 */
[----:B------:R-:W-:Y:S01]  /*0760*/  VOTEU.ALL UP0, P0 ;  /* 0x00000000003f7886 */ /* 0x000fe20000000000 */
[----:B------:R-:W-:Y:S01]  /*0770*/  ISETP.GE.U32.AND P5, PT, R35, 0x2, PT ;  /* 0x000000022300780c */ /* 0x000fe20003fa6070 */
[----:B-----5:R-:W-:Y:S01]  /*0780*/  @!UP1 ULEA UR9, UR10, UR9, 0x18 ;  /* 0x000000090a099291 */ /* 0x020fe2000f8ec03f */
[----:B------:R-:W-:Y:S01]  /*0790*/  ISETP.EQ.AND P1, PT, R10, RZ, P1 ;  /* 0x000000ff0a00720c */ /* 0x000fe20000f22270 */
[----:B------:R-:W-:Y:S01]  /*07a0*/  VOTEU.ALL UP1, P0 ;  /* 0x00000000003f7886 */ /* 0x000fe20000020000 */
[----:B------:R-:W-:Y:S01]  /*07b0*/  LOP3.LUT P0, RZ, R3, 0x7, RZ, 0xc0, !PT ;  /* 0x0000000703ff7812 */ /* 0x000fe2000780c0ff */
[----:B------:R-:W0:Y:S02]  /*07c0*/  FENCE.VIEW.ASYNC.S ;  /* 0x00000000000073c6 */ /* 0x000e240000000000 */
[----:B0-----:R0:W1:Y:S01]  /*07d0*/  @!UP0 SYNCS.EXCH.64 URZ, [UR8+0x80], UR4 ;  /* 0x00008004083f85b2 */ /* 0x0010620008000100 */
[----:B------:R-:W-:Y:S01]  /*07e0*/  ISETP.NE.AND P4, PT, R9, R152, PT ;  /* 0x000000980900720c */ /* 0x000fe20003f85270 */
[----:B------:R0:W2:Y:S01]  /*07f0*/  SHFL.IDX PT, R0, R7, RZ, 0x1f ;  /* 0x00001fff07007589 */ /* 0x0000a200000e0000 */
[----:B------:R-:W-:-:S02]  /*0800*/  ISETP.LT.U32.AND P0, PT, R152, 0x2, !P0 ;  /* 0x000000029800780c */ /* 0x000fc40004701070 */
[----:B------:R-:W-:Y:S02]  /*0810*/  ISETP.EQ.OR P4, PT, R20, RZ, !P4 ;  /* 0x000000ff1400720c */ /* 0x000fe40006782670 */
[----:B------:R-:W-:Y:S02]  /*0820*/  SEL R16, RZ, 0x1, !P1 ;  /* 0x00000001ff107807 */ /* 0x000fe40004800000 */
[----:B------:R-:W-:Y:S02]  /*0830*/  PLOP3.LUT P0, PT, P0, P4, PT, 0x80, 0x0 ;  /* 0x000000000000781c */ /* 0x000fe40000709070 */
[----:B------:R-:W-:Y:S02]  /*0840*/  SEL R16, R16, 0x2, P5 ;  /* 0x0000000210107807 */ /* 0x000fe40002800000 */
[----:B------:R-:W-:Y:S01]  /*0850*/  P2R R155, PR, RZ, 0x1 ;  /* 0x00000001ff9b7803 */ /* 0x000fe20000000000 */
[----:B------:R0:W3:Y:S01]  /*0860*/  @!UP1 SYNCS.EXCH.64 URZ, [UR8+0x88], UR4 ;  /* 0x00008804083f95b2 */ /* 0x0000e20008000100 */
[----:B------:R-:W-:Y:S01]  /*0870*/  NOP ;  /* 0x0000000000007918 */ /* 0x000fe20000000000 */
[----:B------:R0:W4:Y:S01]  /*0880*/  @!UP2 SYNCS.EXCH.64 URZ, [UR9+0x60], UR6 ;  /* 0x00006006093fa5b2 */ /* 0x0001220008000100 */
[----:B------:R0:W0:Y:S01]  /*0890*/  @!UP3 SYNCS.EXCH.64 URZ, [UR9+0x68], UR6 ;  /* 0x00006806093fb5b2 */ /* 0x0000220008000100 */
[----:B------:R0:W0:Y:S01]  /*08a0*/  @!UP4 SYNCS.EXCH.64 URZ, [UR9+0x70], UR6 ;  /* 0x00007006093fc5b2 */ /* 0x0000220008000100 */
[----:B------:R0:W0:Y:S01]  /*08b0*/  @!UP5 SYNCS.EXCH.64 URZ, [UR9+0x78], UR6 ;  /* 0x00007806093fd5b2 */ /* 0x0000220008000100 */
[----:B------:R-:W-:Y:S01]  /*08c0*/  NOP ;  /* 0x0000000000007918 */ /* 0x000fe20000000000 */
[----:B------:R-:W-:Y:S05]  /*08d0*/  @!P3 BRA `(.L_x_3) ;  /* 0x000000000008b947 */ /* 0x000fea0003800000 */
[----:B01-34-:R-:W-:Y:S01]  /*08e0*/  UCGABAR_ARV ;  /* 0x00000000000079c7 */ /* 0x01bfe20008000000 */
[----:B------:R-:W-:Y:S05]  /*08f0*/  BRA `(.L_x_4) ;  /* 0x0000000000047947 */ /* 0x000fea0003800000 */
.L_x_3:
[----:B01-34-:R-:W-:Y:S01]  /*0900*/  NOP ;  /* 0x0000000000007918 */ /* 0x01bfe20000000000 */
.L_x_4:
[----:B------:R-:W-:Y:S01]  /*0910*/  ULDC.64 UR4, c[0x0][0x598] ;  /* 0x0001660000047ab9 */ /* 0x000fe20000000a00 */
[----:B------:R-:W-:Y:S01]  /*0920*/  ULDC.64 UR36, c[0x0][0x208] ;  /* 0x0000820000247ab9 */ /* 0x000fe20000000a00 */
[----:B------:R-:W-:-:S04]  /*0930*/  ISETP.NE.U32.AND P0, PT, RZ, UR4, PT ;  /* 0x00000004ff007c0c */ /* 0x000fc8000bf05070 */
[----:B------:R-:W-:-:S13]  /*0940*/  ISETP.NE.AND.EX P0, PT, RZ, UR5, PT, P0 ;  /* 0x00000005ff007c0c */ /* 0x000fda000bf05300 */
[----:B------:R-:W-:Y:S05]  /*0950*/  @!P0 BRA `(.L_x_5) ;  /* 0x00000000001c8947 */ /* 0x000fea0003800000 */
[----:B------:R-:W0:Y:S02]  /*0960*/  LDC.64 R8, c[0x0][0x598] ;  /* 0x00016600ff087b82 */ /* 0x000e240000000a00 */
[----:B0-----:R-:W3:Y:S02]  /*0970*/  LDG.E.64 R8, desc[UR36][R8.64] ;  /* 0x0000002408087981 */ /* 0x001ee4000c1e1b00 */
[----:B---3--:R-:W-:-:S04]  /*0980*/  ISETP.NE.U32.AND P0, PT, R8, RZ, PT ;  /* 0x000000ff0800720c */ /* 0x008fc80003f05070 */
[----:B------:R-:W-:-:S13]  /*0990*/  ISETP.NE.AND.EX P0, PT, R9, RZ, PT, P0 ;  /* 0x000000ff0900720c */ /* 0x000fda0003f05300 */
[----:B------:R-:W-:Y:S05]  /*09a0*/  @!P0 BRA `(.L_x_5) ;  /* 0x0000000000088947 */ /* 0x000fea0003800000 */
[----:B------:R0:W5:Y:S01]  /*09b0*/  LD.E R153, desc[UR36][R8.64] ;  /* 0x0000002408997980 */ /* 0x000162000c101900 */
[----:B------:R-:W-:Y:S05]  /*09c0*/  BRA `(.L_x_6) ;  /* 0x0000000000247947 */ /* 0x000fea0003800000 */
.L_x_5:
[----:B------:R-:W-:Y:S02]  /*09d0*/  ULDC.64 UR4, c[0x0][0x588] ;  /* 0x0001620000047ab9 */ /* 0x000fe40000000a00 */
[----:B------:R-:W-:-:S04]  /*09e0*/  ISETP.NE.U32.AND P0, PT, RZ, UR4, PT ;  /* 0x00000004ff007c0c */ /* 0x000fc8000bf05070 */
[----:B------:R-:W-:-:S13]  /*09f0*/  ISETP.NE.AND.EX P0, PT, RZ, UR5, PT, P0 ;  /* 0x00000005ff007c0c */ /* 0x000fda000bf05300 */
[----:B------:R-:W-:Y:S05]  /*0a00*/  @!P0 BRA `(.L_x_7) ;  /* 0x00000000000c8947 */ /* 0x000fea0003800000 */
[----:B------:R-:W0:Y:S02]  /*0a10*/  LDC.64 R8, c[0x0][0x588] ;  /* 0x00016200ff087b82 */ /* 0x000e240000000a00 */
[----:B0-----:R1:W5:Y:S01]  /*0a20*/  LDG.E R153, desc[UR36][R8.64] ;  /* 0x0000002408997981 */ /* 0x001362000c1e1900 */
[----:B------:R-:W-:Y:S05]  /*0a30*/  BRA `(.L_x_6) ;  /* 0x0000000000087947 */ /* 0x000fea0003800000 */
.L_x_7:
[----:B------:R-:W-:Y:S02]  /*0a40*/  ULDC UR4, c[0x0][0x580] ;  /* 0x0001600000047ab9 */ /* 0x000fe40000000800 */
[----:B------:R-:W-:-:S07]  /*0a50*/  IMAD.U32 R153, RZ, RZ, UR4 ;  /* 0x00000004ff997e24 */ /* 0x000fce000f8e00ff */
.L_x_6:
[----:B------:R-:W-:Y:S02]  /*0a60*/  ULDC.64 UR4, c[0x0][0x5a0] ;  /* 0x0001680000047ab9 */ /* 0x000fe40000000a00 */
[----:B------:R-:W-:-:S04]  /*0a70*/  ISETP.NE.U32.AND P0, PT, RZ, UR4, PT ;  /* 0x00000004ff007c0c */ /* 0x000fc8000bf05070 */
[----:B------:R-:W-:-:S13]  /*0a80*/  ISETP.NE.AND.EX P0, PT, RZ, UR5, PT, P0 ;  /* 0x00000005ff007c0c */ /* 0x000fda000bf05300 */
[----:B------:R-:W-:Y:S05]  /*0a90*/  @!P0 BRA `(.L_x_8) ;  /* 0x00000000001c8947 */ /* 0x000fea0003800000 */
[----:B01----:R-:W0:Y:S02]  /*0aa0*/  LDC.64 R8, c[0x0][0x5a0] ;  /* 0x00016800ff087b82 */ /* 0x003e240000000a00 */
[----:B0-----:R-:W3:Y:S02]  /*0ab0*/  LDG.E.64 R8, desc[UR36][R8.64] ;  /* 0x0000002408087981 */ /* 0x001ee4000c1e1b00 */
[----:B---3--:R-:W-:-:S04]  /*0ac0*/  ISETP.NE.U32.AND P0, PT, R8, RZ, PT ;  /* 0x000000ff0800720c */ /* 0x008fc80003f05070 */
[----:B------:R-:W-:-:S13]  /*0ad0*/  ISETP.NE.AND.EX P0, PT, R9, RZ, PT, P0 ;  /* 0x000000ff0900720c */ /* 0x000fda0003f05300 */
[----:B------:R-:W-:Y:S05]  /*0ae0*/  @!P0 BRA `(.L_x_8) ;  /* 0x0000000000088947 */ /* 0x000fea0003800000 */
[----:B------:R0:W5:Y:S01]  /*0af0*/  LD.E R154, desc[UR36][R8.64] ;  /* 0x00000024089a7980 */ /* 0x000162000c101900 */
[----:B------:R-:W-:Y:S05]  /*0b00*/  BRA `(.L_x_9) ;  /* 0x0000000000247947 */ /* 0x000fea0003800000 */
.L_x_8:
[----:B------:R-:W-:Y:S02]  /*0b10*/  ULDC.64 UR4, c[0x0][0x590] ;  /* 0x0001640000047ab9 */ /* 0x000fe40000000a00 */
[----:B------:R-:W-:-:S04]  /*0b20*/  ISETP.NE.U32.AND P0, PT, RZ, UR4, PT ;  /* 0x00000004ff007c0c */ /* 0x000fc8000bf05070 */
[----:B------:R-:W-:-:S13]  /*0b30*/  ISETP.NE.AND.EX P0, PT, RZ, UR5, PT, P0 ;  /* 0x00000005ff007c0c */ /* 0x000fda000bf05300 */
[----:B------:R-:W-:Y:S05]  /*0b40*/  @!P0 BRA `(.L_x_10) ;  /* 0x00000000000c8947 */ /* 0x000fea0003800000 */
[----:B01----:R-:W0:Y:S02]  /*0b50*/  LDC.64 R8, c[0x0][0x590] ;  /* 0x00016400ff087b82 */ /* 0x003e240000000a00 */
[----:B0-----:R1:W5:Y:S01]  /*0b60*/  LDG.E R154, desc[UR36][R8.64] ;  /* 0x00000024089a7981 */ /* 0x001362000c1e1900 */
[----:B------:R-:W-:Y:S05]  /*0b70*/  BRA `(.L_x_9) ;  /* 0x0000000000087947 */ /* 0x000fea0003800000 */
.L_x_10:
[----:B------:R-:W-:Y:S02]  /*0b80*/  ULDC UR4, c[0x0][0x584] ;  /* 0x0001610000047ab9 */ /* 0x000fe40000000800 */
[----:B------:R-:W-:-:S07]  /*0b90*/  IMAD.U32 R154, RZ, RZ, UR4 ;  /* 0x00000004ff9a7e24 */ /* 0x000fce000f8e00ff */
.L_x_9:
[----:B------:R-:W3:Y:S01]  /*0ba0*/  LDC R2, c[0x0][0x65c] ;  /* 0x00019700ff027b82 */ /* 0x000ee20000000800 */
[----:B------:R-:W-:Y:S01]  /*0bb0*/  ULDC UR6, c[0x0][0x28c] ;  /* 0x0000a30000067ab9 */ /* 0x000fe20000000800 */
[----:B------:R-:W-:Y:S01]  /*0bc0*/  ISETP.NE.AND P0, PT, R10, 0x2, PT ;  /* 0x000000020a00780c */ /* 0x000fe20003f05270 */
[----:B------:R-:W-:Y:S01]  /*0bd0*/  UIADD3 UR6, UR6, 0x3f, URZ ;  /* 0x0000003f06067890 */ /* 0x000fe2000fffe03f */
[----:B01----:R-:W-:Y:S01]  /*0be0*/  IMAD.U32 R8, RZ, RZ, UR12 ;  /* 0x0000000cff087e24 */ /* 0x003fe2000f8e00ff */
[----:B------:R-:W-:Y:S01]  /*0bf0*/  UMOV UR38, URZ ;  /* 0x0000003f00267c82 */ /* 0x000fe20008000000 */
[----:B------:R-:W-:Y:S01]  /*0c00*/  IMAD.MOV.U32 R9, RZ, RZ, RZ ;  /* 0x000000ffff097224 */ /* 0x000fe200078e00ff */
[----:B------:R-:W-:Y:S01]  /*0c10*/  USHF.R.S32.HI UR7, URZ, 0x1f, UR6 ;  /* 0x0000001f3f077899 */ /* 0x000fe20008011406 */
[----:B------:R-:W-:Y:S01]  /*0c20*/  UMOV UR39, URZ ;  /* 0x0000003f00277c82 */ /* 0x000fe20008000000 */
[----:B------:R-:W-:Y:S02]  /*0c30*/  ULDC.64 UR8, c[0x0][0x650] ;  /* 0x0001940000087ab9 */ /* 0x000fe40000000a00 */
[----:B------:R-:W-:-:S04]  /*0c40*/  ULEA.HI UR7, UR7, UR6, URZ, 0x6 ;  /* 0x0000000607077291 */ /* 0x000fc8000f8f303f */
[----:B------:R-:W-:Y:S01]  /*0c50*/  USHF.R.S32.HI UR40, URZ, 0x6, UR7 ;  /* 0x000000063f287899 */ /* 0x000fe20008011407 */
[----:B---3--:R-:W-:-:S13]  /*0c60*/  ISETP.NE.AND P1, PT, R2, 0x1, PT ;  /* 0x000000010200780c */ /* 0x008fda0003f25270 */
[----:B------:R-:W0:Y:S01]  /*0c70*/  @P1 LDC R19, c[0x0][0x10] ;  /* 0x00000400ff131b82 */ /* 0x000e220000000800 */
[----:B------:R-:W-:Y:S02]  /*0c80*/  @P1 IMAD.MOV.U32 R7, RZ, RZ, RZ ;  /* 0x000000ffff071224 */ /* 0x000fe400078e00ff */
[----:B------:R-:W-:-:S05]  /*0c90*/  @P1 IMAD.MOV.U32 R17, RZ, RZ, RZ ;  /* 0x000000ffff111224 */ /* 0x000fca00078e00ff */
[----:B------:R-:W1:Y:S01]  /*0ca0*/  @!P1 LDC R11, c[0x0][0xc] ;  /* 0x00000300ff0b9b82 */ /* 0x000e620000000800 */
[----:B------:R-:W-:Y:S01]  /*0cb0*/  ULDC UR4, c[0x0][0xc] ;  /* 0x0000030000047ab9 */ /* 0x000fe20000000800 */
[----:B------:R-:W-:Y:S02]  /*0cc0*/  ULDC UR5, c[0x0][0x10] ;  /* 0x0000040000057ab9 */ /* 0x000fe40000000800 */
[----:B------:R-:W-:-:S04]  /*0cd0*/  UIMAD.WIDE.U32 UR4, UR4, UR5, URZ ;  /* 0x00000005040472a5 */ /* 0x000fc8000f8e003f */
[----:B------:R-:W3:Y:S01]  /*0ce0*/  LDC R2, c[0x0][0x14] ;  /* 0x00000500ff027b82 */ /* 0x000ee20000000800 */
[----:B0-----:R-:W-:-:S04]  /*0cf0*/  @P1 IMAD.WIDE.U32 R18, R19, UR12, R6 ;  /* 0x0000000c13121c25 */ /* 0x001fc8000f8e0006 */
[----:B------:R-:W-:Y:S02]  /*0d00*/  @P1 IMAD.IADD R17, R19, 0x1, R17 ;  /* 0x0000000113111824 */ /* 0x000fe400078e0211 */
[----:B-1----:R-:W-:-:S04]  /*0d10*/  @!P1 IMAD.WIDE.U32 R8, R6, R11, R8 ;  /* 0x0000000b06089225 */ /* 0x002fc800078e0008 */
[----:B------:R-:W-:Y:S02]  /*0d20*/  @!P1 IMAD.MOV.U32 R18, RZ, RZ, R8 ;  /* 0x000000ffff129224 */ /* 0x000fe400078e0008 */
[----:B------:R-:W-:Y:S02]  /*0d30*/  @!P1 IMAD.MOV.U32 R17, RZ, RZ, R9 ;  /* 0x000000ffff119224 */ /* 0x000fe400078e0009 */
[----:B---3--:R-:W-:-:S04]  /*0d40*/  IMAD.WIDE.U32 R12, R2, UR4, RZ ;  /* 0x00000004020c7c25 */ /* 0x008fc8000f8e00ff */
[----:B------:R-:W-:Y:S01]  /*0d50*/  IMAD R23, R2, UR5, RZ ;  /* 0x0000000502177c24 */ /* 0x000fe2000f8e02ff */
[----:B------:R0:W-:Y:S03]  /*0d60*/  STL.64 [R1], R12 ;  /* 0x0000000c01007387 */ /* 0x0001e60000100a00 */
[----:B------:R-:W-:Y:S01]  /*0d70*/  IMAD.IADD R23, R13, 0x1, R23 ;  /* 0x000000010d177824 */ /* 0x000fe200078e0217 */
[----:B------:R-:W-:Y:S06]  /*0d80*/  @P0 BRA `(.L_x_11) ;  /* 0x0000000000200947 */ /* 0x000fec0003800000 */
[----:B------:R-:W-:Y:S01]  /*0d90*/  UISETP.GE.U32.AND UP0, UPT, UR40, 0x5, UPT ;  /* 0x000000052800788c */ /* 0x000fe2000bf06070 */
[----:B------:R-:W-:Y:S01]  /*0da0*/  IADD3 R18, P0, R18, R12, RZ ;  /* 0x0000000c12127210 */ /* 0x000fe20007f1e0ff */
[----:B------:R-:W-:Y:S01]  /*0db0*/  UIMAD.WIDE.U32 UR4, UR40, -0x33333333, URZ ;  /* 0xcccccccd280478a5 */ /* 0x000fe2000f8e003f */
[----:B------:R-:W-:-:S03]  /*0dc0*/  UMOV UR39, URZ ;  /* 0x0000003f00277c82 */ /* 0x000fc60008000000 */
[----:B------:R-:W-:Y:S01]  /*0dd0*/  USHF.R.U32.HI UR4, URZ, 0x2, UR5 ;  /* 0x000000023f047899 */ /* 0x000fe20008011605 */
[----:B------:R-:W-:-:S03]  /*0de0*/  IMAD.X R17, R23, 0x1, R17, P0 ;  /* 0x0000000117117824 */ /* 0x000fc600000e0611 */
[----:B------:R-:W-:Y:S02]  /*0df0*/  UIMAD UR38, UR4, -0x5, UR40 ;  /* 0xfffffffb042678a4 */ /* 0x000fe4000f8e0228 */
[----:B------:R-:W-:-:S12]  /*0e00*/  @UP0 ULOP3.LUT UR39, UR4, 0x1, URZ, 0xc0, !UPT ;  /* 0x0000000104270892 */ /* 0x000fd8000f8ec03f */
.L_x_11:
[----:B------:R-:W-:Y:S01]  /*0e10*/  ISETP.GE.U32.AND P0, PT, R18, UR8, PT ;  /* 0x0000000812007c0c */ /* 0x000fe2000bf06070 */
[----:B------:R-:W-:Y:S01]  /*0e20*/  IMAD.MOV.U32 R19, RZ, RZ, -0x1 ;  /* 0xffffffffff137424 */ /* 0x000fe200078e00ff */
[----:B------:R-:W-:Y:S01]  /*0e30*/  PRMT R8, RZ, 0x7610, R8 ;  /* 0x00007610ff087816 */ /* 0x000fe20000000008 */
[----:B------:R-:W-:Y:S01]  /*0e40*/  IMAD.MOV.U32 R22, RZ, RZ, -0x1 ;  /* 0xffffffffff167424 */ /* 0x000fe200078e00ff */
[----:B------:R-:W-:Y:S01]  /*0e50*/  ISETP.GE.U32.AND.EX P0, PT, R17, UR9, PT, P0 ;  /* 0x0000000911007c0c */ /* 0x000fe2000bf06100 */
[----:B------:R-:W-:-:S12]  /*0e60*/  IMAD.MOV.U32 R2, RZ, RZ, -0x1 ;  /* 0xffffffffff027424 */ /* 0x000fd800078e00ff */
[----:B------:R-:W-:Y:S05]  /*0e70*/  @P0 BRA `(.L_x_12) ;  /* 0x00000004002c0947 */ /* 0x000fea0003800000 */
[----:B------:R-:W1:Y:S01]  /*0e80*/  LDC.64 R26, c[0x0][0x628] ;  /* 0x00018a00ff1a7b82 */ /* 0x000e620000000a00 */
[----:B------:R-:W-:Y:S02]  /*0e90*/  IMAD.MOV.U32 R8, RZ, RZ, R18 ;  /* 0x000000ffff087224 */ /* 0x000fe400078e0012 */
[----:B------:R-:W-:-:S05]  /*0ea0*/  IMAD.MOV.U32 R9, RZ, RZ, R17 ;  /* 0x000000ffff097224 */ /* 0x000fca00078e0011 */
[----:B------:R-:W3:Y:S08]  /*0eb0*/  LDC R2, c[0x0][0x630] ;  /* 0x00018c00ff027b82 */ /* 0x000ef00000000800 */
[----:B------:R-:W4:Y:S01]  /*0ec0*/  LDC.64 R28, c[0x0][0x620] ;  /* 0x00018800ff1c7b82 */ /* 0x000f220000000a00 */
[----:B-1----:R-:W-:-:S04]  /*0ed0*/  ISETP.NE.U32.AND P0, PT, R26, RZ, PT ;  /* 0x000000ff1a00720c */ /* 0x002fc80003f05070 */
[----:B------:R-:W-:-:S13]  /*0ee0*/  ISETP.NE.AND.EX P0, PT, R27, RZ, PT, P0 ;  /* 0x000000ff1b00720c */ /* 0x000fda0003f05300 */
[----:B---34-:R-:W-:Y:S05]  /*0ef0*/  @!P0 BRA `(.L_x_13) ;  /* 0x0000000000288947 */ /* 0x018fea0003800000 */
[----:B0-----:R-:W0:Y:S02]  /*0f00*/  LDC R13, c[0x0][0x634] ;  /* 0x00018d00ff0d7b82 */ /* 0x001e240000000800 */
[----:B0-----:R-:W-:-:S05]  /*0f10*/  IADD3 R13, P0, R18, R13, RZ ;  /* 0x0000000d120d7210 */ /* 0x001fca0007f1e0ff */
[----:B------:R-:W-:-:S04]  /*0f20*/  IMAD.X R15, RZ, RZ, R17, P0 ;  /* 0x000000ffff0f7224 */ /* 0x000fc800000e0611 */
[----:B------:R-:W-:-:S04]  /*0f30*/  IMAD.WIDE.U32 R8, R15, R26, RZ ;  /* 0x0000001a0f087225 */ /* 0x000fc800078e00ff */
[----:B------:R-:W-:-:S04]  /*0f40*/  IMAD.WIDE.U32 R10, P0, R13, R27, R8 ;  /* 0x0000001b0d0a7225 */ /* 0x000fc80007800008 */
[----:B------:R-:W-:-:S04]  /*0f50*/  IMAD.WIDE.U32 R8, R13, R26, RZ ;  /* 0x0000001a0d087225 */ /* 0x000fc800078e00ff */
[----:B------:R-:W-:Y:S01]  /*0f60*/  IMAD.X R13, RZ, RZ, RZ, P0 ;  /* 0x000000ffff0d7224 */ /* 0x000fe200000e06ff */
[----:B------:R-:W-:Y:S01]  /*0f70*/  IADD3 RZ, P0, R9, R10, RZ ;  /* 0x0000000a09ff7210 */ /* 0x000fe20007f1e0ff */
[----:B------:R-:W-:-:S04]  /*0f80*/  IMAD.MOV.U32 R12, RZ, RZ, R11 ;  /* 0x000000ffff0c7224 */ /* 0x000fc800078e000b */
[----:B------:R-:W-:-:S08]  /*0f90*/  IMAD.WIDE.U32.X R8, R15, R27, R12, P0 ;  /* 0x0000001b0f087225 */ /* 0x000fd000000e040c */
.L_x_13:
[----:B------:R-:W1:Y:S01]  /*0fa0*/  LDC.64 R32, c[0x0][0x640] ;  /* 0x00019000ff207b82 */ /* 0x000e620000000a00 */
[-C--:B------:R-:W-:Y:S01]  /*0fb0*/  SHF.R.U64 R30, R8, R2.reuse, R9 ;  /* 0x00000002081e7219 */ /* 0x080fe20000001209 */
[----:B------:R-:W-:Y:S01]  /*0fc0*/  IMAD.MOV.U32 R19, RZ, RZ, R17 ;  /* 0x000000ffff137224 */ /* 0x000fe200078e0011 */
[----:B------:R-:W-:Y:S02]  /*0fd0*/  SHF.R.U32.HI R2, RZ, R2, R9 ;  /* 0x00000002ff027219 */ /* 0x000fe40000011609 */
[----:B------:R-:W-:-:S03]  /*0fe0*/  IADD3 R11, P0, RZ, -R30, RZ ;  /* 0x8000001eff0b7210 */ /* 0x000fc60007f1e0ff */
[----:B------:R-:W3:Y:S02]  /*0ff0*/  LDC R10, c[0x0][0x618] ;  /* 0x00018600ff0a7b82 */ /* 0x000ee40000000800 */
[----:B------:R-:W-:-:S04]  /*1000*/  IMAD.X R9, RZ, RZ, ~R2, P0 ;  /* 0x000000ffff097224 */ /* 0x000fc800000e0e02 */
[-C--:B------:R-:W-:Y:S02]  /*1010*/  IMAD R2, R9, R28.reuse, RZ ;  /* 0x0000001c09027224 */ /* 0x080fe400078e02ff */
[----:B0-----:R-:W0:Y:S01]  /*1020*/  LDC R13, c[0x0][0x608] ;  /* 0x00018200ff0d7b82 */ /* 0x001e220000000800 */
[----:B------:R-:W-:-:S04]  /*1030*/  IMAD.WIDE.U32 R8, R11, R28, R18 ;  /* 0x0000001c0b087225 */ /* 0x000fc800078e0012 */
[----:B------:R-:W-:Y:S02]  /*1040*/  IMAD R11, R11, R29, R2 ;  /* 0x0000001d0b0b7224 */ /* 0x000fe400078e0202 */
[----:B------:R-:W-:Y:S01]  /*1050*/  IMAD.MOV.U32 R2, RZ, RZ, -0x1 ;  /* 0xffffffffff027424 */ /* 0x000fe200078e00ff */
[----:B------:R-:W4:Y:S01]  /*1060*/  LDC R31, c[0x0][0x658] ;  /* 0x00019600ff1f7b82 */ /* 0x000f220000000800 */
[----:B------:R-:W-:Y:S01]  /*1070*/  IMAD.IADD R9, R9, 0x1, R11 ;  /* 0x0000000109097824 */ /* 0x000fe200078e020b */
[----:B-1----:R-:W-:Y:S01]  /*1080*/  ISETP.NE.U32.AND P0, PT, R32, RZ, PT ;  /* 0x000000ff2000720c */ /* 0x002fe20003f05070 */
[----:B------:R-:W-:-:S03]  /*1090*/  IMAD.MOV.U32 R28, RZ, RZ, 0x1 ;  /* 0x00000001ff1c7424 */ /* 0x000fc600078e00ff */
[----:B------:R-:W-:Y:S02]  /*10a0*/  ISETP.NE.AND.EX P0, PT, R33, RZ, PT, P0 ;  /* 0x000000ff2100720c */ /* 0x000fe40003f05300 */
[----:B------:R-:W1:Y:S01]  /*10b0*/  LDC R27, c[0x0][0x600] ;  /* 0x00018000ff1b7b82 */ /* 0x000e620000000800 */
[-CC-:B---3--:R-:W-:Y:S02]  /*10c0*/  SHF.R.U64 R25, R8, R10.reuse, R9.reuse ;  /* 0x0000000a08197219 */ /* 0x188fe40000001209 */
[----:B------:R-:W-:-:S05]  /*10d0*/  SHF.R.U32.HI R8, RZ, R10, R9 ;  /* 0x0000000aff087219 */ /* 0x000fca0000011609 */
[----:B------:R-:W3:Y:S01]  /*10e0*/  LDC R22, c[0x0][0x648] ;  /* 0x00019200ff167b82 */ /* 0x000ee20000000800 */
[-CC-:B0-----:R-:W-:Y:S02]  /*10f0*/  SHF.R.U64 R34, R25, R13.reuse, R8.reuse ;  /* 0x0000000d19227219 */ /* 0x181fe40000001208 */
[----:B------:R-:W-:-:S05]  /*1100*/  SHF.R.U32.HI R8, RZ, R13, R8 ;  /* 0x0000000dff087219 */ /* 0x000fca0000011608 */
[----:B------:R-:W0:Y:S01]  /*1110*/  LDC R26, c[0x0][0x638] ;  /* 0x00018e00ff1a7b82 */ /* 0x000e220000000800 */
[-CC-:B----4-:R-:W-:Y:S02]  /*1120*/  SHF.R.U64 R36, R34, R31.reuse, R8.reuse ;  /* 0x0000001f22247219 */ /* 0x190fe40000001208 */
[-C--:B------:R-:W-:Y:S02]  /*1130*/  SHF.L.U32 R2, R2, R31.reuse, RZ ;  /* 0x0000001f02027219 */ /* 0x080fe400000006ff */
[----:B------:R-:W-:Y:S01]  /*1140*/  SHF.R.U32.HI R9, RZ, R31, R8 ;  /* 0x0000001fff097219 */ /* 0x000fe20000011608 */
[----:B------:R-:W-:Y:S01]  /*1150*/  IMAD.MOV.U32 R8, RZ, RZ, R36 ;  /* 0x000000ffff087224 */ /* 0x000fe200078e0024 */
[----:B------:R-:W-:Y:S01]  /*1160*/  LOP3.LUT R15, RZ, R2, RZ, 0x33, !PT ;  /* 0x00000002ff0f7212 */ /* 0x000fe200078e33ff */
[----:B------:R-:W4:Y:S01]  /*1170*/  LDC R29, c[0x0][0x610] ;  /* 0x00018400ff1d7b82 */ /* 0x000f220000000800 */
[----:B------:R-:W-:Y:S05]  /*1180*/  @!P0 BRA `(.L_x_14) ;  /* 0x0000000000288947 */ /* 0x000fea0003800000 */
[----:B------:R-:W2:Y:S02]  /*1190*/  LDC R13, c[0x0][0x64c] ;  /* 0x00019300ff0d7b82 */ /* 0x000ea40000000800 */
[----:B--2---:R-:W-:-:S05]  /*11a0*/  IADD3 R13, P0, R36, R13, RZ ;  /* 0x0000000d240d7210 */ /* 0x004fca0007f1e0ff */
        /* <DEDUP_REMOVED lines=8> */
.L_x_14:
[----:B---3--:R-:W-:Y:S01]  /*1230*/  SHF.R.U64 R7, R8, R22, R9 ;  /* 0x0000001608077219 */ /* 0x008fe20000001209 */
[----:B-1----:R-:W-:Y:S01]  /*1240*/  VIADD R8, R27, 0xffffffff ;  /* 0xffffffff1b087836 */ /* 0x002fe20000000000 */
[----:B------:R-:W-:Y:S01]  /*1250*/  SHF.L.U32 R2, R28, R31, RZ ;  /* 0x0000001f1c027219 */ /* 0x000fe200000006ff */
[----:B------:R-:W-:Y:S01]  /*1260*/  @P1 IMAD R20, R21, R24, R6 ;  /* 0x0000001815141224 */ /* 0x000fe200078e0206 */
[----:B------:R-:W-:Y:S01]  /*1270*/  LOP3.LUT R15, R34, R15, RZ, 0xc0, !PT ;  /* 0x0000000f220f7212 */ /* 0x000fe200078ec0ff */
[----:B------:R-:W-:Y:S01]  /*1280*/  IMAD.MOV R9, RZ, RZ, -R7 ;  /* 0x000000ffff097224 */ /* 0x000fe200078e0a07 */
[----:B------:R-:W-:Y:S01]  /*1290*/  LOP3.LUT R8, R25, R8, RZ, 0xc0, !PT ;  /* 0x0000000819087212 */ /* 0x000fe200078ec0ff */
[----:B------:R-:W-:Y:S02]  /*12a0*/  IMAD.MOV.U32 R6, RZ, RZ, 0x1 ;  /* 0x00000001ff067424 */ /* 0x000fe400078e00ff */
[----:B------:R-:W-:Y:S02]  /*12b0*/  IMAD R15, R2, R7, R15 ;  /* 0x00000007020f7224 */ /* 0x000fe400078e020f */
[----:B0-----:R-:W-:-:S02]  /*12c0*/  IMAD R2, R9, R26, R36 ;  /* 0x0000001a09027224 */ /* 0x001fc400078e0224 */
[----:B----4-:R-:W-:Y:S02]  /*12d0*/  IMAD R19, R15, R29, R20 ;  /* 0x0000001d0f137224 */ /* 0x010fe400078e0214 */
[--C-:B------:R-:W-:Y:S01]  /*12e0*/  IMAD R2, R2, R27, R8.reuse ;  /* 0x0000001b02027224 */ /* 0x100fe200078e0208 */
[----:B------:R-:W-:-:S04]  /*12f0*/  PRMT R8, R6, 0x7610, R8 ;  /* 0x0000761006087816 */ /* 0x000fc80000000008 */
[----:B------:R-:W-:Y:S02]  /*1300*/  SEL R22, R2, R19, !P1 ;  /* 0x0000001302167207 */ /* 0x000fe40004800000 */
[----:B------:R-:W-:Y:S01]  /*1310*/  SEL R19, R19, R2, !P1 ;  /* 0x0000000213137207 */ /* 0x000fe20004800000 */
[----:B------:R-:W-:-:S07]  /*1320*/  IMAD.MOV.U32 R2, RZ, RZ, R30 ;  /* 0x000000ffff027224 */ /* 0x000fce00078e001e */
.L_x_12:
[----:B------:R-:W-:Y:S05]  /*1330*/  @!P3 BRA `(.L_x_15) ;  /* 0x00000000000cb947 */ /* 0x000fea0003800000 */
[----:B------:R-:W-:Y:S01]  /*1340*/  UCGABAR_WAIT ;  /* 0x0000000000007dc7 */ /* 0x000fe20008000000 */
[----:B------:R-:W-:Y:S01]  /*1350*/  CCTL.IVALL ;  /* 0x00000000ff00798f */ /* 0x000fe20002000000 */
[----:B------:R-:W-:Y:S05]  /*1360*/  BRA `(.L_x_16) ;  /* 0x0000000000047947 */ /* 0x000fea0003800000 */
.L_x_15:
[----:B------:R-:W-:Y:S06]  /*1370*/  BAR.SYNC.DEFER_BLOCKING 0x0 ;  /* 0x0000000000007b1d */ /* 0x000fec0000010000 */
.L_x_16:
[----:B------:R-:W-:Y:S05]  /*1380*/  @!P2 BRA `(.L_x_17) ;  /* 0x00000090008ca947 */ /* 0x000fea0003800000 */
[----:B------:R-:W-:-:S13]  /*1390*/  ISETP.GT.U32.AND P0, PT, R35, 0x1, PT ;  /* 0x000000012300780c */ /* 0x000fda0003f04070 */
[----:B------:R-:W-:Y:S05]  /*13a0*/  @P0 EXIT ;  /* 0x000000000000094d */ /* 0x000fea0003800000 */
.L_x_18:
[----:B------:R-:W-:-:S08]  /*13b0*/  NOP ;  /* 0x0000000000007918 */ /* 0x000fd00000000000 */
[----:B------:R-:W1:Y:S02]  /*13c0*/  USETMAXREG.TRY_ALLOC.CTAPOOL UP0, 0xe8 ;  /* 0x000000e8000079c8 */ /* 0x000e640008000600 */
[----:B-1----:R-:W-:-:S13]  /*13d0*/  PLOP3.LUT P0, PT, PT, PT, UP0, 0x80, 0x0 ;  /* 0x000000000000781c */ /* 0x002fda0003f0f008 */
[----:B------:R-:W-:Y:S05]  /*13e0*/  @!P0 BRA `(.L_x_18) ;  /* 0xfffffffc00f08947 */ /* 0x000fea000383ffff */
[----:B------:R-:W-:-:S13]  /*13f0*/  LOP3.LUT P0, RZ, R8, 0xff, RZ, 0xc0, !PT ;  /* 0x000000ff08ff7812 */ /* 0x000fda000780c0ff */
[----:B------:R-:W-:Y:S05]  /*1400*/  @!P0 EXIT ;  /* 0x000000000000894d */ /* 0x000fea0003800000 */
[----:B------:R-:W1:Y:S01]  /*1410*/  S2UR UR4, SR_CgaCtaId ;  /* 0x00000000000479c3 */ /* 0x000e620000008800 */
[----:B--2---:R-:W-:Y:S01]  /*1420*/  VIADD R0, R0, 0xffffffff ;  /* 0xffffffff00007836 */ /* 0x004fe20000000000 */
[CC--:B------:R-:W-:Y:S01]  /*1430*/  LEA.HI R4, R14.reuse, R3.reuse, RZ, 0x2 ;  /* 0x000000030e047211 */ /* 0x0c0fe200078f10ff */
[----:B------:R-:W-:Y:S01]  /*1440*/  UMOV UR41, 0x400 ;  /* 0x0000040000297882 */ /* 0x000fe20000000000 */
[----:B------:R-:W-:Y:S01]  /*1450*/  LEA.HI R14, R14, R3, RZ, 0x5 ;  /* 0x000000030e0e7211 */ /* 0x000fe200078f28ff */
[----:B------:R-:W-:Y:S01]  /*1460*/  UISETP.LT.AND UP0, UPT, UR40, 0x1, UPT ;  /* 0x000000012800788c */ /* 0x000fe2000bf01270 */
[----:B------:R-:W-:Y:S01]  /*1470*/  R2UR UR42, R0 ;  /* 0x00000000002a72ca */ /* 0x000fe200000e0000 */
[----:B------:R-:W-:Y:S01]  /*1480*/  USHF.L.U32 UR44, UR40, 0x1, URZ ;  /* 0x00000001282c7899 */ /* 0x000fe2000800063f */
[--C-:B------:R-:W-:Y:S01]  /*1490*/  SHF.R.S32.HI R156, RZ, 0x2, R4.reuse ;  /* 0x00000002ff9c7819 */ /* 0x100fe20000011404 */
[----:B------:R-:W-:Y:S01]  /*14a0*/  USEL UR43, UR40, 0x1, UP0 ;  /* 0x00000001282b7887 */ /* 0x000fe20008000000 */
[----:B------:R-:W-:-:S02]  /*14b0*/  SHF.R.S32.HI R5, RZ, 0x1f, R4 ;  /* 0x0000001fff057819 */ /* 0x000fc40000011404 */
[----:B------:R-:W-:Y:S01]  /*14c0*/  LOP3.LUT R158, R4, 0xfffffffc, RZ, 0xc0, !PT ;  /* 0xfffffffc049e7812 */ /* 0x000fe200078ec0ff */
[----:B------:R-:W-:Y:S01]  /*14d0*/  UIADD3 UR43, -UR43, UR40, URZ ;  /* 0x000000282b2b7290 */ /* 0x000fe2000fffe13f */
[----:B------:R-:W-:Y:S02]  /*14e0*/  LEA.HI R5, R5, R156, RZ, 0x3 ;  /* 0x0000009c05057211 */ /* 0x000fe400078f18ff */
[----:B------:R-:W-:Y:S01]  /*14f0*/  ISETP.NE.AND P0, PT, R0, RZ, PT ;  /* 0x000000ff0000720c */ /* 0x000fe20003f05270 */
[----:B------:R-:W-:Y:S01]  /*1500*/  IMAD.IADD R158, R3, 0x1, -R158 ;  /* 0x00000001039e7824 */ /* 0x000fe200078e0a9e */
[----:B------:R-:W-:Y:S01]  /*1510*/  LOP3.LUT R5, R5, 0xfffffff8, RZ, 0xc0, !PT ;  /* 0xfffffff805057812 */ /* 0x000fe200078ec0ff */
[----:B------:R-:W-:Y:S01]  /*1520*/  USHF.L.U32 UR42, UR42, 0x3, URZ ;  /* 0x000000032a2a7899 */ /* 0x000fe2000800063f */
[----:B------:R-:W-:Y:S02]  /*1530*/  LOP3.LUT R174, R16, 0x1, RZ, 0xfc, !PT ;  /* 0x0000000110ae7812 */ /* 0x000fe400078efcff */
[----:B------:R-:W-:Y:S01]  /*1540*/  SEL R175, RZ, 0x1, P0 ;  /* 0x00000001ffaf7807 */ /* 0x000fe20000000000 */
[----:B------:R-:W-:Y:S01]  /*1550*/  IMAD.IADD R156, R156, 0x1, -R5 ;  /* 0x000000019c9c7824 */ /* 0x000fe200078e0a05 */
[----:B-1----:R-:W-:Y:S01]  /*1560*/  ULEA UR41, UR4, UR41, 0x18 ;  /* 0x0000002904297291 */ /* 0x002fe2000f8ec03f */
[----:B------:R-:W-:Y:S01]  /*1570*/  SHF.R.S32.HI R5, RZ, 0x5, R14 ;  /* 0x00000005ff057819 */ /* 0x000fe2000001140e */
[----:B------:R-:W-:Y:S01]  /*1580*/  IMAD.U32 R160, RZ, RZ, UR42 ;  /* 0x0000002affa07e24 */ /* 0x000fe2000f8e00ff */
[----:B------:R-:W-:Y:S01]  /*1590*/  ULDC UR4, c[0x0][0x284] ;  /* 0x0000a10000047ab9 */ /* 0x000fe20000000800 */
[----:B------:R-:W-:Y:S01]  /*15a0*/  UIADD3 UR45, UR41, 0x60, URZ ;  /* 0x00000060292d7890 */ /* 0x000fe2000fffe03f */
[--C-:B------:R-:W-:Y:S01]  /*15b0*/  SHF.R.S32.HI R157, RZ, 0x1f, R156.reuse ;  /* 0x0000001fff9d7819 */ /* 0x100fe2000001149c */
[----:B------:R-:W-:Y:S01]  /*15c0*/  IMAD R163, R5, -0x10, -R156 ;  /* 0xfffffff005a37824 */ /* 0x000fe200078e0a9c */
[----:B------:R-:W-:-:S02]  /*15d0*/  LOP3.LUT R162, R160, 0x8, RZ, 0xc0, !PT ;  /* 0x00000008a0a27812 */ /* 0x000fc400078ec0ff */
[----:B------:R-:W-:Y:S01]  /*15e0*/  LOP3.LUT R160, R160, 0x8, RZ, 0xc, !PT ;  /* 0x00000008a0a07812 */ /* 0x000fe200078e0cff */
[----:B------:R-:W-:Y:S01]  /*15f0*/  IMAD.U32 R159, RZ, RZ, UR45 ;  /* 0x0000002dff9f7e24 */ /* 0x000fe2000f8e00ff */
[----:B------:R-:W-:Y:S01]  /*1600*/  LOP3.LUT R162, R162, 0x18, RZ, 0x3c, !PT ;  /* 0x00000018a2a27812 */ /* 0x000fe200078e3cff */
[----:B------:R-:W-:-:S04]  /*1610*/  IMAD.WIDE R156, R5, 0x10, R156 ;  /* 0x00000010059c7825 */ /* 0x000fc800078e029c */
[----:B------:R-:W-:Y:S02]  /*1620*/  VIADD R161, R159, UR42 ;  /* 0x0000002a9fa17c36 */ /* 0x000fe40008000000 */
[----:B------:R-:W-:-:S07]  /*1630*/  VIADD R163, R163, UR4 ;  /* 0x00000004a3a37c36 */ /* 0x000fce0008000000 */
.L_x_294:
[----:B------:R-:W-:Y:S01]  /*1640*/  SHF.L.U32 R0, R175, 0x1f, RZ ;  /* 0x0000001faf007819 */ /* 0x000fe200000006ff */
[----:B------:R-:W-:Y:S02]  /*1650*/  ULDC UR4, c[0x0][0x28c] ;  /* 0x0000a30000047ab9 */ /* 0x000fe40000000800 */
[----:B------:R-:W-:Y:S01]  /*1660*/  ISETP.LT.AND P1, PT, RZ, UR4, PT ;  /* 0x00000004ff007c0c */ /* 0x000fe2000bf21270 */
[----:B------:R-:W1:Y:S02]  /*1670*/  SYNCS.PHASECHK.TRANS64.TRYWAIT P0, [R159+UR42], R0 ;  /* 0x000000009f0075a7 */ /* 0x000e64000800016a */
[----:B-1-34-:R-:W-:Y:S10]  /*1680*/  @!P0 BRA `(.L_x_19) ;  /* 0x000000a000048947 */ /* 0x01aff40003800000 */
.L_x_317:
[----:B------:R-:W-:Y:S05]  /*1690*/  @P1 BRA `(.L_x_20) ;  /* 0x0000000000401947 */ /* 0x000fea0003800000 */
[----:B-1----:R-:W-:Y:S01]  /*16a0*/  MOV R0, 0x0 ;  /* 0x0000000000007802 */ /* 0x002fe20000000f00 */
[----:B------:R-:W-:Y:S01]  /*16b0*/  ULDC.64 UR4, c[0x4][0x68] ;  /* 0x01001a0000047ab9 */ /* 0x000fe20000000a00 */
[----:B------:R-:W-:Y:S01]  /*16c0*/  ULDC.64 UR6, c[0x4][0x8] ;  /* 0x0100020000067ab9 */ /* 0x000fe20000000a00 */
[----:B------:R-:W-:Y:S01]  /*16d0*/  IMAD.U32 R4, RZ, RZ, UR4 ;  /* 0x00000004ff047e24 */ /* 0x000fe2000f8e00ff */
[----:B------:R1:W2:Y:S01]  /*16e0*/  LDC.64 R14, c[0x4][R0] ;  /* 0x01000000000e7b82 */ /* 0x0002a20000000a00 */
[----:B------:R-:W-:Y:S01]  /*16f0*/  IMAD.U32 R5, RZ, RZ, UR5 ;  /* 0x00000005ff057e24 */ /* 0x000fe2000f8e00ff */
[----:B------:R-:W-:Y:S01]  /*1700*/  ULDC.64 UR4, c[0x4][0x70] ;  /* 0x01001c0000047ab9 */ /* 0x000fe20000000a00 */
[----:B------:R-:W-:Y:S02]  /*1710*/  IMAD.U32 R10, RZ, RZ, UR6 ;  /* 0x00000006ff0a7e24 */ /* 0x000fe4000f8e00ff */
[----:B------:R-:W-:Y:S02]  /*1720*/  IMAD.U32 R6, RZ, RZ, UR4 ;  /* 0x00000004ff067e24 */ /* 0x000fe4000f8e00ff */
[----:B------:R-:W-:-:S02]  /*1730*/  IMAD.U32 R7, RZ, RZ, UR5 ;  /* 0x00000005ff077e24 */ /* 0x000fc4000f8e00ff */
[----:B------:R-:W-:Y:S02]  /*1740*/  IMAD.U32 R11, RZ, RZ, UR7 ;  /* 0x00000007ff0b7e24 */ /* 0x000fe4000f8e00ff */
[----:B------:R-:W-:Y:S02]  /*1750*/  IMAD.MOV.U32 R8, RZ, RZ, 0x1e1 ;  /* 0x000001e1ff087424 */ /* 0x000fe400078e00ff */
[----:B0-----:R-:W-:Y:S02]  /*1760*/  IMAD.MOV.U32 R12, RZ, RZ, 0x1 ;  /* 0x00000001ff0c7424 */ /* 0x001fe400078e00ff */
[----:B-1----:R-:W-:-:S07]  /*1770*/  IMAD.MOV.U32 R13, RZ, RZ, RZ ;  /* 0x000000ffff0d7224 */ /* 0x002fce00078e00ff */
[----:B------:R-:W-:-:S07]  /*1780*/  LEPC R20, `(.L_x_20) ;  /* 0x000000001014794e */ /* 0x000fce0000000000 */
[----:B--2--5:R-:W-:Y:S05]  /*1790*/  CALL.ABS.NOINC R14 ;  /* 0x000000000e007343 */ /* 0x024fea0003c00000 */
.L_x_20:
[----:B------:R-:W-:-:S13]  /*17a0*/  ISETP.NE.AND P0, PT, R174, 0x3, PT ;  /* 0x00000003ae00780c */ /* 0x000fda0003f05270 */
[----:B------:R-:W-:Y:S05]  /*17b0*/  @!P0 BRA `(.L_x_21) ;  /* 0x0000000000048947 */ /* 0x000fea0003800000 */
[----:B------:R-:W-:Y:S01]  /*17c0*/  BPT.TRAP 0x1 ;  /* 0x000000040000795c */ /* 0x000fe20000300000 */
.L_x_21:
[----:B------:R-:W-:Y:S02]  /*17d0*/  IMAD.U32 R3, RZ, RZ, UR38 ;  /* 0x00000026ff037e24 */ /* 0x000fe4000f8e00ff */
[----:B-1----:R-:W-:-:S03]  /*17e0*/  IMAD.U32 R0, RZ, RZ, UR39 ;  /* 0x00000027ff007e24 */ /* 0x002fc6000f8e00ff */
[----:B------:R-:W-:Y:S02]  /*17f0*/  LEA R3, R3, UR41, 0x3 ;  /* 0x0000002903037c11 */ /* 0x000fe4000f8e18ff */
[----:B------:R-:W-:-:S04]  /*1800*/  SHF.L.U32 R0, R0, 0x1f, RZ ;  /* 0x0000001f00007819 */ /* 0x000fc800000006ff */
[----:B------:R1:W2:Y:S01]  /*1810*/  SYNCS.PHASECHK.TRANS64.TRYWAIT P1, [R3+URZ], R0 ;  /* 0x00000000030075a7 */ /* 0x0002a2000802017f */
[----:B------:R-:W-:Y:S05]  /*1820*/  @!P0 BRA `(.L_x_22) ;  /* 0x0000000000048947 */ /* 0x000fea0003800000 */
[----:B------:R-:W-:Y:S01]  /*1830*/  BPT.TRAP 0x1 ;  /* 0x000000040000795c */ /* 0x000fe20000300000 */
.L_x_22:
[----:B------:R-:W-:-:S05]  /*1840*/  IMAD.U32 R4, RZ, RZ, UR43 ;  /* 0x0000002bff047e24 */ /* 0x000fca000f8e00ff */
[----:B------:R-:W-:Y:S01]  /*1850*/  ISETP.GE.AND P2, PT, R4, 0x1, PT ;  /* 0x000000010400780c */ /* 0x000fe20003f46270 */
[----:B--2---:R-:W-:-:S12]  /*1860*/  @P1 BRA `(.L_x_23) ;  /* 0x0000000000081947 */ /* 0x004fd80003800000 */
[----:B------:R-:W2:Y:S02]  /*1870*/  SYNCS.PHASECHK.TRANS64.TRYWAIT P1, [R3+URZ], R0 ;  /* 0x00000000030075a7 */ /* 0x000ea4000802017f */
[----:B--2---:R-:W-:Y:S05]  /*1880*/  @!P1 BRA `(.L_x_24) ;  /* 0x0000009c00989947 */ /* 0x004fea0003800000 */
.L_x_23:
[----:B------:R-:W-:Y:S05]  /*1890*/  WARPSYNC.ALL ;  /* 0x0000000000007948 */ /* 0x000fea0003800000 */
[----:B------:R-:W-:Y:S01]  /*18a0*/  UIADD3 UR4, UR41, 0x180, URZ ;  /* 0x0000018029047890 */ /* 0x000fe2000fffe03f */
[----:B------:R-:W-:Y:S01]  /*18b0*/  WARPGROUP.ARRIVE ;  /* 0x00000000000079c5 */ /* 0x000fe20000000000 */
[----:B------:R-:W-:Y:S02]  /*18c0*/  UIADD3 UR5, UR41, 0xa180, URZ ;  /* 0x0000a18029057890 */ /* 0x000fe4000fffe03f */
[----:B------:R-:W-:Y:S02]  /*18d0*/  USHF.R.U32.HI UR4, URZ, 0x4, UR4 ;  /* 0x000000043f047899 */ /* 0x000fe40008011604 */
[----:B------:R-:W-:-:S02]  /*18e0*/  USHF.R.U32.HI UR5, URZ, 0x4, UR5 ;  /* 0x000000043f057899 */ /* 0x000fc40008011605 */
[----:B------:R-:W-:Y:S02]  /*18f0*/  ULOP3.LUT UR4, UR4, 0x3fff, URZ, 0xc0, !UPT ;  /* 0x00003fff04047892 */ /* 0x000fe4000f8ec03f */
[----:B------:R-:W-:Y:S02]  /*1900*/  ULOP3.LUT UR5, UR5, 0x3fff, URZ, 0xc0, !UPT ;  /* 0x00003fff05057892 */ /* 0x000fe4000f8ec03f */
[----:B------:R-:W-:Y:S02]  /*1910*/  ULOP3.LUT UR8, UR4, 0x10000, URZ, 0xfc, !UPT ;  /* 0x0001000004087892 */ /* 0x000fe4000f8efc3f */
[----:B------:R-:W-:Y:S02]  /*1920*/  ULOP3.LUT UR9, UR5, 0x10000, URZ, 0xfc, !UPT ;  /* 0x0001000005097892 */ /* 0x000fe4000f8efc3f */
[----:B------:R-:W-:Y:S02]  /*1930*/  ULEA UR10, UR38, UR8, 0x9 ;  /* 0x00000008260a7291 */ /* 0x000fe4000f8e483f */
[----:B------:R-:W-:Y:S01]  /*1940*/  ULEA UR11, UR38, UR9, 0xb ;  /* 0x00000009260b7291 */ /* 0x000fe2000f8e583f */
[----:B------:R-:W-:Y:S01]  /*1950*/  UMOV UR5, 0x40000040 ;  /* 0x4000004000057882 */ /* 0x000fe20000000000 */
[----:B------:R-:W-:-:S03]  /*1960*/  UMOV UR7, 0x40000040 ;  /* 0x4000004000077882 */ /* 0x000fc60000000000 */
[----:B------:R-:W-:Y:S02]  /*1970*/  UMOV UR4, UR10 ;  /* 0x0000000a00047c82 */ /* 0x000fe40008000000 */
[----:B------:R-:W-:Y:S02]  /*1980*/  UMOV UR6, UR11 ;  /* 0x0000000b00067c82 */ /* 0x000fe40008000000 */
[----:B------:R-:W-:Y:S01]  /*1990*/  HGMMA.64x256x16.F32 R24, gdesc[UR4], RZ, !UPT, gsb0 ;  /* 0x03e00000041879f0 */ /* 0x000fe2000c0008ff */
[----:B------:R-:W-:Y:S02]  /*19a0*/  UIADD3 UR4, UR10, 0x2, URZ ;  /* 0x000000020a047890 */ /* 0x000fe4000fffe03f */
[----:B------:R-:W-:Y:S01]  /*19b0*/  UIADD3 UR6, UR11, 0x2, URZ ;  /* 0x000000020b067890 */ /* 0x000fe2000fffe03f */
[----:B------:R-:W-:Y:S01]  /*19c0*/  UMOV UR5, 0x40000040 ;  /* 0x4000004000057882 */ /* 0x000fe20000000000 */
[----:B------:R-:W-:Y:S01]  /*19d0*/  UMOV UR7, 0x40000040 ;  /* 0x4000004000077882 */ /* 0x000fe20000000000 */
[----:B------:R-:W-:-:S02]  /*19e0*/  WARPGROUP.DEPBAR.LE gsb0, 0x0 ;  /* 0x00008000000079c5 */ /* 0x000fc40000010000 */
[----:B------:R-:W-:-:S15]  /*19f0*/  WARPGROUP.ARRIVE ;  /* 0x00000000000079c5 */ /* 0x000fde0000000000 */
[----:B------:R-:W-:-:S05]  /*1a00*/  NOP ;  /* 0x0000000000007918 */ /* 0x000fca0000000000 */
[----:B------:R-:W-:Y:S01]  /*1a10*/  HGMMA.64x256x16.F32 R24, gdesc[UR4], R24, gsb0 ;  /* 0x03e00000041879f0 */ /* 0x000fe20008000818 */
[----:B------:R-:W-:Y:S02]  /*1a20*/  UIADD3 UR4, UR10, 0x4, URZ ;  /* 0x000000040a047890 */ /* 0x000fe4000fffe03f */
[----:B------:R-:W-:Y:S01]  /*1a30*/  UIADD3 UR6, UR11, 0x4, URZ ;  /* 0x000000040b067890 */ /* 0x000fe2000fffe03f */
[----:B------:R-:W-:Y:S01]  /*1a40*/  UMOV UR5, 0x40000040 ;  /* 0x4000004000057882 */ /* 0x000fe20000000000 */
[----:B------:R-:W-:Y:S01]  /*1a50*/  UMOV UR7, 0x40000040 ;  /* 0x4000004000077882 */ /* 0x000fe20000000000 */
[----:B------:R-:W-:Y:S02]  /*1a60*/  WARPGROUP.DEPBAR.LE gsb0, 0x0 ;  /* 0x00008000000079c5 */ /* 0x000fe40000010000 */
        /* <DEDUP_REMOVED lines=10> */
[----:B------:R-:W-:Y:S03]  /*1b10*/  HGMMA.64x256x16.F32 R24, gdesc[UR4], R24, gsb0 ;  /* 0x03e00000041879f0 */ /* 0x000fe60008000818 */
[----:B------:R-:W-:Y:S02]  /*1b20*/  WARPGROUP.DEPBAR.LE gsb0, 0x0 ;  /* 0x00008000000079c5 */ /* 0x000fe40000010000 */
[----:B------:R-:W-:Y:S05]  /*1b30*/  @!P2 BRA `(.L_x_25) ;  /* 0x000000040020a947 */ /* 0x000fea0003800000 */
[----:B------:R-:W-:Y:S01]  /*1b40*/  UIADD3 UR4, UR38, 0x1, URZ ;  /* 0x0000000126047890 */ /* 0x000fe2000fffe03f */
[----:B-12---:R-:W-:Y:S02]  /*1b50*/  IMAD.U32 R0, RZ, RZ, UR43 ;  /* 0x0000002bff007e24 */ /* 0x006fe4000f8e00ff */
[----:B------:R-:W-:Y:S01]  /*1b60*/  IMAD.U32 R3, RZ, RZ, UR38 ;  /* 0x00000026ff037e24 */ /* 0x000fe2000f8e00ff */
[----:B------:R-:W-:-:S04]  /*1b70*/  UISETP.NE.AND UP0, UPT, UR4, 0x5, UPT ;  /* 0x000000050400788c */ /* 0x000fc8000bf05270 */
[----:B------:R-:W-:Y:S02]  /*1b80*/  USEL UR5, URZ, 0x1, UP0 ;  /* 0x000000013f057887 */ /* 0x000fe40008000000 */
[----:B------:R-:W-:Y:S02]  /*1b90*/  USEL UR10, UR4, URZ, UP0 ;  /* 0x0000003f040a7287 */ /* 0x000fe40008000000 */
[----:B------:R-:W-:-:S06]  /*1ba0*/  ULOP3.LUT UR5, UR39, UR5, URZ, 0x3c, !UPT ;  /* 0x0000000527057292 */ /* 0x000fcc000f8e3c3f */
[----:B------:R-:W-:-:S07]  /*1bb0*/  IMAD.U32 R6, RZ, RZ, UR5 ;  /* 0x00000005ff067e24 */ /* 0x000fce000f8e00ff */
.L_x_32:
[----:B------:R-:W-:Y:S05]  /*1bc0*/  @!P0 BRA `(.L_x_26) ;  /* 0x0000000000048947 */ /* 0x000fea0003800000 */
[----:B------:R-:W-:Y:S01]  /*1bd0*/  BPT.TRAP 0x1 ;  /* 0x000000040000795c */ /* 0x000fe20000300000 */
.L_x_26:
[----:B------:R-:W-:Y:S01]  /*1be0*/  ULEA UR4, UR10, UR41, 0x3 ;  /* 0x000000290a047291 */ /* 0x000fe2000f8e183f */
[----:B------:R-:W-:-:S08]  /*1bf0*/  SHF.L.U32 R4, R6, 0x1f, RZ ;  /* 0x0000001f06047819 */ /* 0x000fd000000006ff */
[----:B------:R1:W2:Y:S01]  /*1c00*/  SYNCS.PHASECHK.TRANS64.TRYWAIT P1, [UR4], R4 ;  /* 0x00000004ff0075a7 */ /* 0x0002a20008020144 */
[----:B------:R-:W-:Y:S05]  /*1c10*/  @!P0 BRA `(.L_x_27) ;  /* 0x0000000000048947 */ /* 0x000fea0003800000 */
[----:B------:R-:W-:Y:S01]  /*1c20*/  BPT.TRAP 0x1 ;  /* 0x000000040000795c */ /* 0x000fe20000300000 */
.L_x_27:
[----:B--2---:R-:W-:Y:S05]  /*1c30*/  @P1 BRA `(.L_x_28) ;  /* 0x0000000000081947 */ /* 0x004fea0003800000 */
[----:B------:R-:W2:Y:S02]  /*1c40*/  SYNCS.PHASECHK.TRANS64.TRYWAIT P1, [UR4], R4 ;  /* 0x00000004ff0075a7 */ /* 0x000ea40008020144 */
[----:B--2---:R-:W-:Y:S05]  /*1c50*/  @!P1 BRA `(.L_x_29) ;  /* 0x0000009800b89947 */ /* 0x004fea0003800000 */
.L_x_28:
[----:B------:R-:W-:Y:S01]  /*1c60*/  ULEA UR11, UR10, UR8, 0x9 ;  /* 0x000000080a0b7291 */ /* 0x000fe2000f8e483f */
[----:B------:R-:W-:Y:S01]  /*1c70*/  WARPGROUP.ARRIVE ;  /* 0x00000000000079c5 */ /* 0x000fe20000000000 */
[----:B------:R-:W-:Y:S01]  /*1c80*/  ULEA UR12, UR10, UR9, 0xb ;  /* 0x000000090a0c7291 */ /* 0x000fe2000f8e583f */
[----:B------:R-:W-:Y:S01]  /*1c90*/  UMOV UR5, 0x40000040 ;  /* 0x4000004000057882 */ /* 0x000fe20000000000 */
[----:B------:R-:W-:-:S03]  /*1ca0*/  UMOV UR7, 0x40000040 ;  /* 0x4000004000077882 */ /* 0x000fc60000000000 */
[----:B------:R-:W-:Y:S02]  /*1cb0*/  UMOV UR4, UR11 ;  /* 0x0000000b00047c82 */ /* 0x000fe40008000000 */
[----:B------:R-:W-:Y:S02]  /*1cc0*/  UMOV UR6, UR12 ;  /* 0x0000000c00067c82 */ /* 0x000fe40008000000 */
[----:B------:R-:W-:Y:S01]  /*1cd0*/  HGMMA.64x256x16.F32 R24, gdesc[UR4], R24, gsb0 ;  /* 0x03e00000041879f0 */ /* 0x000fe20008000818 */
        /* <DEDUP_REMOVED lines=26> */
[----:B------:R-:W-:Y:S01]  /*1e80*/  BPT.TRAP 0x1 ;  /* 0x000000040000795c */ /* 0x000fe20000300000 */
.L_x_30:
[----:B------:R-:W-:-:S13]  /*1e90*/  ISETP.NE.AND P1, PT, R155, RZ, PT ;  /* 0x000000ff9b00720c */ /* 0x000fda0003f25270 */
[----:B-12---:R-:W-:-:S05]  /*1ea0*/  @P1 LEA R4, R3, UR41, 0x3 ;  /* 0x0000002903041c11 */ /* 0x006fca000f8e18ff */
[----:B------:R-:W-:-:S05]  /*1eb0*/  @P1 VIADD R5, R4, 0x28 ;  /* 0x0000002804051836 */ /* 0x000fca0000000000 */
[----:B------:R-:W-:-:S04]  /*1ec0*/  @P1 PRMT R5, R152, 0x654, R5 ;  /* 0x0000065498051816 */ /* 0x000fc80000000005 */
[----:B------:R1:W-:Y:S01]  /*1ed0*/  @P1 SYNCS.ARRIVE.TRANS64.RED.A1T0 RZ, [R5+URZ], RZ ;  /* 0x000000ff05ff19a7 */ /* 0x0003e2000810043f */
[----:B------:R-:W-:-:S13]  /*1ee0*/  ISETP.GT.U32.AND P1, PT, R16, 0x1, PT ;  /* 0x000000011000780c */ /* 0x000fda0003f24070 */
[----:B-1----:R-:W-:Y:S05]  /*1ef0*/  @P1 BRA `(.L_x_31) ;  /* 0x0000000000041947 */ /* 0x002fea0003800000 */
[----:B------:R-:W-:Y:S01]  /*1f00*/  BPT.TRAP 0x1 ;  /* 0x000000040000795c */ /* 0x000fe20000300000 */
.L_x_31:
[----:B------:R-:W-:Y:S01]  /*1f10*/  UIADD3 UR10, UR10, 0x1, URZ ;  /* 0x000000010a0a7890 */ /* 0x000fe2000fffe03f */
[C---:B------:R-:W-:Y:S01]  /*1f20*/  ISETP.GT.AND P2, PT, R0.reuse, 0x1, PT ;  /* 0x000000010000780c */ /* 0x040fe20003f44270 */
[----:B------:R-:W-:Y:S02]  /*1f30*/  VIADD R3, R3, 0x1 ;  /* 0x0000000103037836 */ /* 0x000fe40000000000 */
[----:B------:R-:W-:Y:S01]  /*1f40*/  UISETP.NE.AND UP0, UPT, UR10, 0x5, UPT ;  /* 0x000000050a00788c */ /* 0x000fe2000bf05270 */
[----:B------:R-:W-:Y:S02]  /*1f50*/  VIADD R0, R0, 0xffffffff ;  /* 0xffffffff00007836 */ /* 0x000fe40000000000 */
[C---:B------:R-:W-:Y:S01]  /*1f60*/  ISETP.NE.AND P1, PT, R3.reuse, 0x5, PT ;  /* 0x000000050300780c */ /* 0x040fe20003f25270 */
[----:B------:R-:W-:Y:S02]  /*1f70*/  USEL UR4, URZ, 0x1, UP0 ;  /* 0x000000013f047887 */ /* 0x000fe40008000000 */
[----:B------:R-:W-:Y:S01]  /*1f80*/  USEL UR10, UR10, URZ, UP0 ;  /* 0x0000003f0a0a7287 */ /* 0x000fe20008000000 */
[----:B------:R-:W-:-:S03]  /*1f90*/  SEL R3, R3, RZ, P1 ;  /* 0x000000ff03037207 */ /* 0x000fc60000800000 */
[----:B------:R-:W-:Y:S01]  /*1fa0*/  LOP3.LUT R6, R6, UR4, RZ, 0x3c, !PT ;  /* 0x0000000406067c12 */ /* 0x000fe2000f8e3cff */
[----:B------:R-:W-:Y:S07]  /*1fb0*/  @P2 BRA `(.L_x_32) ;  /* 0xfffffffc00002947 */ /* 0x000fee000383ffff */
.L_x_25:
[----:B-12---:R-:W1:Y:S01]  /*1fc0*/  LDC R0, c[0x0][0x28c] ;  /* 0x0000a300ff007b82 */ /* 0x006e620000000800 */
[----:B------:R2:W-:Y:S01]  /*1fd0*/  SYNCS.ARRIVE.TRANS64.A1T0 RZ, [R160+UR45], RZ ;  /* 0x000000ffa0ff79a7 */ /* 0x0005e2000810002d */
[----:B-1----:R-:W-:-:S13]  /*1fe0*/  ISETP.GE.AND P1, PT, R0, 0x1, PT ;  /* 0x000000010000780c */ /* 0x002fda0003f26270 */
[----:B--2---:R-:W-:Y:S05]  /*1ff0*/  @!P1 BRA `(.L_x_33) ;  /* 0x0000000000449947 */ /* 0x004fea0003800000 */
[----:B------:R-:W-:Y:S05]  /*2000*/  @!P0 BRA `(.L_x_34) ;  /* 0x0000000000048947 */ /* 0x000fea0003800000 */
[----:B------:R-:W-:Y:S01]  /*2010*/  BPT.TRAP 0x1 ;  /* 0x000000040000795c */ /* 0x000fe20000300000 */
.L_x_34:
[----:B------:R-:W-:-:S13]  /*2020*/  ISETP.NE.AND P0, PT, R155, RZ, PT ;  /* 0x000000ff9b00720c */ /* 0x000fda0003f05270 */
[----:B------:R-:W-:-:S05]  /*2030*/  VOTEU.ANY UP0, P0 ;  /* 0x00000000003f7886 */ /* 0x000fca0000000100 */
[----:B------:R-:W-:-:S06]  /*2040*/  @UP0 UIADD3 UR4, UR43, UR38, URZ ;  /* 0x000000262b040290 */ /* 0x000fcc000fffe03f */
[----:B------:R-:W-:Y:S02]  /*2050*/  IMAD.U32 R4, RZ, RZ, UR4 ;  /* 0x00000004ff047e24 */ /* 0x000fe4000f8e00ff */
[----:B------:R-:W-:Y:S02]  /*2060*/  IMAD.U32 R3, RZ, RZ, UR4 ;  /* 0x00000004ff037e24 */ /* 0x000fe4000f8e00ff */
[----:B------:R-:W-:-:S05]  /*2070*/  @P0 IMAD.WIDE.U32 R4, R4, -0x33333333, RZ ;  /* 0xcccccccd04040825 */ /* 0x000fca00078e00ff */
[----:B------:R-:W-:-:S05]  /*2080*/  @P0 SHF.R.U32.HI R0, RZ, 0x2, R5 ;  /* 0x00000002ff000819 */ /* 0x000fca0000011605 */
[----:B------:R-:W-:-:S05]  /*2090*/  @P0 IMAD R0, R0, -0x5, R3 ;  /* 0xfffffffb00000824 */ /* 0x000fca00078e0203 */
[----:B------:R-:W-:-:S05]  /*20a0*/  @P0 LEA R0, R0, UR41, 0x3 ;  /* 0x0000002900000c11 */ /* 0x000fca000f8e18ff */
[----:B------:R-:W-:-:S05]  /*20b0*/  @P0 VIADD R3, R0, 0x28 ;  /* 0x0000002800030836 */ /* 0x000fca0000000000 */
[----:B------:R-:W-:-:S04]  /*20c0*/  @P0 PRMT R3, R152, 0x654, R3 ;  /* 0x0000065498030816 */ /* 0x000fc80000000003 */
[----:B------:R1:W-:Y:S01]  /*20d0*/  @P0 SYNCS.ARRIVE.TRANS64.RED.A1T0 RZ, [R3+URZ], RZ ;  /* 0x000000ff03ff09a7 */ /* 0x0003e2000810043f */
[----:B------:R-:W-:-:S13]  /*20e0*/  ISETP.GT.U32.AND P0, PT, R16, 0x1, PT ;  /* 0x000000011000780c */ /* 0x000fda0003f04070 */
[----:B-1----:R-:W-:Y:S05]  /*20f0*/  @P0 BRA `(.L_x_33) ;  /* 0x0000000000040947 */ /* 0x002fea0003800000 */
[----:B------:R-:W-:Y:S01]  /*2100*/  BPT.TRAP 0x1 ;  /* 0x000000040000795c */ /* 0x000fe20000300000 */
.L_x_33:
[----:B------:R-:W-:Y:S01]  /*2110*/  SHF.L.U32 R0, R175, 0x1f, RZ ;  /* 0x0000001faf007819 */ /* 0x000fe200000006ff */
[----:B------:R-:W-:Y:S01]  /*2120*/  UIADD3 UR38, UR44, UR38, URZ ;  /* 0x000000262c267290 */ /* 0x000fe2000fffe03f */
[----:B------:R-:W1:Y:S01]  /*2130*/  LDC R15, c[0x0][0x288] ;  /* 0x0000a200ff0f7b82 */ /* 0x000e620000000800 */
[----:B------:R-:W-:Y:S01]  /*2140*/  UISETP.GE.U32.AND UP1, UPT, UR44, 0x5, UPT ;  /* 0x000000052c00788c */ /* 0x000fe2000bf26070 */
[----:B------:R-:W-:Y:S01]  /*2150*/  IMAD.SHL.U32 R8, R158, 0x2, RZ ;  /* 0x000000029e087824 */ /* 0x000fe200078e00ff */
[----:B------:R-:W-:Y:S02]  /*2160*/  UISETP.GT.U32.AND UP0, UPT, UR38, 0x4, UPT ;  /* 0x000000042600788c */ /* 0x000fe4000bf04070 */
[----:B------:R-:W-:Y:S02]  /*2170*/  UIMAD.WIDE.U32 UR4, UR38, -0x33333333, URZ ;  /* 0xcccccccd260478a5 */ /* 0x000fe4000f8e003f */
[----:B------:R-:W-:Y:S01]  /*2180*/  UISETP.LT.U32.AND UP0, UPT, UR44, 0x5, UP0 ;  /* 0x000000052c00788c */ /* 0x000fe20008701070 */
[----:B------:R-:W2:Y:S01]  /*2190*/  SYNCS.PHASECHK.TRANS64.TRYWAIT P0, [R159+UR42+0x10], R0 ;  /* 0x000010009f0075a7 */ /* 0x000ea2000800016a */
[----:B------:R-:W-:Y:S01]  /*21a0*/  USHF.R.U32.HI UR4, URZ, 0x2, UR5 ;  /* 0x000000023f047899 */ /* 0x000fe20008011605 */
[----:B------:R-:W-:Y:S01]  /*21b0*/  SHF.R.S32.HI R9, RZ, 0x1f, R8 ;  /* 0x0000001fff097819 */ /* 0x000fe20000011408 */
[----:B------:R-:W-:-:S02]  /*21c0*/  USEL UR6, URZ, 0x1, !UP0 ;  /* 0x000000013f067887 */ /* 0x000fc4000c000000 */
[----:B------:R-:W-:Y:S02]  /*21d0*/  UIMAD UR38, UR4, -0x5, UR38 ;  /* 0xfffffffb042678a4 */ /* 0x000fe4000f8e0226 */
[----:B------:R-:W-:-:S04]  /*21e0*/  ULOP3.LUT UR39, UR39, UR6, URZ, 0x3c, !UPT ;  /* 0x0000000627277292 */ /* 0x000fc8000f8e3c3f */
[----:B------:R-:W-:Y:S01]  /*21f0*/  @UP1 ULOP3.LUT UR39, UR39, 0x1, UR4, 0x78, !UPT ;  /* 0x0000000127271892 */ /* 0x000fe2000f8e7804 */
[----:B-12---:R-:W-:Y:S11]  /*2200*/  @!P0 BRA `(.L_x_35) ;  /* 0x0000009400648947 */ /* 0x006ff60003800000 */
.L_x_318:
[----:B------:R-:W-:Y:S01]  /*2210*/  IMAD.SHL.U32 R14, R19, 0x40, RZ ;  /* 0x00000040130e7824 */ /* 0x000fe200078e00ff */
[----:B------:R-:W-:Y:S01]  /*2220*/  ULDC UR6, c[0x0][0x284] ;  /* 0x0000a10000067ab9 */ /* 0x000fe20000000800 */
[----:B0-----:R-:W-:Y:S01]  /*2230*/  IMAD.SHL.U32 R12, R22, 0x100, RZ ;  /* 0x00000100160c7824 */ /* 0x001fe200078e00ff */
[----:B------:R-:W-:Y:S01]  /*2240*/  SHF.R.S32.HI R165, RZ, 0x1f, R2 ;  /* 0x0000001fffa57819 */ /* 0x000fe20000011402 */
[----:B------:R-:W-:Y:S01]  /*2250*/  ULDC.64 UR4, c[0x0][0x5d0] ;  /* 0x0001740000047ab9 */ /* 0x000fe20000000a00 */
[----:B------:R-:W-:Y:S01]  /*2260*/  ISETP.GE.AND P0, PT, R14, UR6, PT ;  /* 0x000000060e007c0c */ /* 0x000fe2000bf06270 */
[----:B------:R-:W-:Y:S01]  /*2270*/  IMAD.WIDE.U32 R4, R2, UR4, R8 ;  /* 0x0000000402047c25 */ /* 0x000fe2000f8e0008 */
[----:B------:R-:W-:Y:S02]  /*2280*/  SHF.R.S32.HI R13, RZ, 0x1f, R12 ;  /* 0x0000001fff0d7819 */ /* 0x000fe4000001140c */
[C---:B------:R-:W-:Y:S01]  /*2290*/  ISETP.GE.OR P0, PT, R12.reuse, R15, P0 ;  /* 0x0000000f0c00720c */ /* 0x040fe20000706670 */
[----:B------:R-:W-:Y:S01]  /*22a0*/  IMAD R3, R165, UR4, RZ ;  /* 0x00000004a5037c24 */ /* 0x000fe2000f8e02ff */
[----:B------:R-:W-:-:S03]  /*22b0*/  IADD3 R6, P1, R12, R4, RZ ;  /* 0x000000040c067210 */ /* 0x000fc60007f3e0ff */
[----:B------:R-:W-:-:S05]  /*22c0*/  IMAD R3, R2, UR5, R3 ;  /* 0x0000000502037c24 */ /* 0x000fca000f8e0203 */
[----:B------:R-:W-:-:S03]  /*22d0*/  IADD3.X R7, R13, R5, R3, P1, !PT ;  /* 0x000000050d077210 */ /* 0x000fc60000ffe403 */
[----:B------:R-:W-:Y:S05]  /*22e0*/  @P0 BRA `(.L_x_36) ;  /* 0x0000007c00040947 */ /* 0x000fea0003800000 */
[----:B------:R-:W0:Y:S01]  /*22f0*/  LDC.64 R10, c[0x0][0x5c8] ;  /* 0x00017200ff0a7b82 */ /* 0x000e220000000a00 */
[----:B-----5:R-:W-:Y:S01]  /*2300*/  FSETP.NEU.AND P1, PT, R154, RZ, PT ;  /* 0x000000ff9a00720b */ /* 0x020fe20003f2d000 */
[----:B------:R-:W-:Y:S01]  /*2310*/  IMAD R3, R158, -0x2, R15 ;  /* 0xfffffffe9e037824 */ /* 0x000fe200078e020f */
[----:B------:R-:W-:Y:S01]  /*2320*/  BSSY B0, `(.L_x_36) ;  /* 0x00007bd000007945 */ /* 0x000fe20003800000 */
[----:B------:R-:W-:-:S04]  /*2330*/  IMAD.WIDE R166, R19, 0x40, R156 ;  /* 0x0000004013a67825 */ /* 0x000fc800078e029c */
[----:B-1----:R-:W-:Y:S02]  /*2340*/  IMAD.IADD R0, R3, 0x1, -R12 ;  /* 0x0000000103007824 */ /* 0x002fe400078e0a0c */
[----:B------:R-:W-:-:S03]  /*2350*/  IMAD.IADD R3, R163, 0x1, -R14 ;  /* 0x00000001a3037824 */ /* 0x000fc600078e0a0e */
[----:B------:R-:W-:-:S04]  /*2360*/  ISETP.GT.AND P0, PT, R0, RZ, PT ;  /* 0x000000ff0000720c */ /* 0x000fc80003f04270 */
[----:B------:R-:W-:Y:S01]  /*2370*/  ISETP.GT.AND P3, PT, R3, RZ, P0 ;  /* 0x000000ff0300720c */ /* 0x000fe20000764270 */
[-C--:B0-----:R-:W-:Y:S02]  /*2380*/  IMAD R4, R167, R10.reuse, RZ ;  /* 0x0000000aa7047224 */ /* 0x081fe400078e02ff */
[----:B------:R-:W-:-:S04]  /*2390*/  IMAD.WIDE.U32 R6, R166, R10, R6 ;  /* 0x0000000aa6067225 */ /* 0x000fc800078e0006 */
[----:B------:R-:W-:-:S04]  /*23a0*/  IMAD R5, R166, R11, R4 ;  /* 0x0000000ba6057224 */ /* 0x000fc800078e0204 */
[----:B------:R-:W-:Y:S01]  /*23b0*/  IMAD.IADD R181, R7, 0x1, R5 ;  /* 0x0000000107b57824 */ /* 0x000fe200078e0205 */
[----:B------:R-:W-:Y:S06]  /*23c0*/  @!P1 BRA `(.L_x_37) ;  /* 0x0000005400a09947 */ /* 0x000fec0003800000 */
[----:B------:R-:W0:Y:S01]  /*23d0*/  LDC.64 R20, c[0x0][0x5b8] ;  /* 0x00016e00ff147b82 */ /* 0x000e220000000a00 */
[----:B------:R-:W-:-:S07]  /*23e0*/  ULDC.64 UR4, c[0x0][0x5c0] ;  /* 0x0001700000047ab9 */ /* 0x000fce0000000a00 */
[----:B------:R-:W1:Y:S08]  /*23f0*/  LDC.64 R168, c[0x0][0x5b0] ;  /* 0x00016c00ffa87b82 */ /* 0x000e700000000a00 */
[----:B------:R-:W2:Y:S01]  /*2400*/  LDC.64 R14, c[0x0][0x5a8] ;  /* 0x00016a00ff0e7b82 */ /* 0x000ea20000000a00 */
[-C--:B0-----:R-:W-:Y:S02]  /*2410*/  IMAD R7, R165, R20.reuse, RZ ;  /* 0x00000014a5077224 */ /* 0x081fe400078e02ff */
[----:B------:R-:W-:-:S04]  /*2420*/  IMAD.WIDE.U32 R4, R2, R20, R8 ;  /* 0x0000001402047225 */ /* 0x000fc800078e0008 */
[----:B------:R-:W-:Y:S01]  /*2430*/  IMAD R177, R2, R21, R7 ;  /* 0x0000001502b17224 */ /* 0x000fe200078e0207 */
[----:B------:R-:W-:Y:S01]  /*2440*/  IADD3 R164, P1, R12, R4, RZ ;  /* 0x000000040ca47210 */ /* 0x000fe20007f3e0ff */
[----:B-1----:R-:W-:-:S03]  /*2450*/  IMAD R4, R167, R168, RZ ;  /* 0x000000a8a7047224 */ /* 0x002fc600078e02ff */
[----:B------:R-:W-:Y:S01]  /*2460*/  IADD3.X R165, R13, R5, R177, P1, !PT ;  /* 0x000000050da57210 */ /* 0x000fe20000ffe4b1 */
[C---:B------:R-:W-:Y:S02]  /*2470*/  IMAD R179, R166.reuse, R169, R4 ;  /* 0x000000a9a6b37224 */ /* 0x040fe400078e0204 */
[----:B------:R-:W-:-:S04]  /*2480*/  IMAD.WIDE.U32 R4, R166, R168, R164 ;  /* 0x000000a8a6047225 */ /* 0x000fc800078e00a4 */
[----:B------:R-:W-:Y:S01]  /*2490*/  IMAD.IADD R5, R5, 0x1, R179 ;  /* 0x0000000105057824 */ /* 0x000fe200078e02b3 */
[----:B--2---:R-:W-:-:S04]  /*24a0*/  LEA R170, P1, R4, R14, 0x1 ;  /* 0x0000000e04aa7211 */ /* 0x004fc800078208ff */
[----:B------:R-:W-:-:S05]  /*24b0*/  LEA.HI.X R171, R4, R15, R5, 0x1, P1 ;  /* 0x0000000f04ab7211 */ /* 0x000fca00008f0c05 */
[----:B------:R0:W2:Y:S01]  /*24c0*/  @P3 LDG.E.LTC128B.U16 R19, desc[UR36][R170.64] ;  /* 0x00000024aa133981 */ /* 0x0000a2000c1e1520 */
[----:B------:R-:W-:Y:S01]  /*24d0*/  IMAD.WIDE.U32 R4, R166, R168, R12 ;  /* 0x000000a8a6047225 */ /* 0x000fe200078e000c */
[----:B------:R-:W-:Y:S02]  /*24e0*/  BSSY B1, `(.L_x_38) ;  /* 0x0000014000017945 */ /* 0x000fe40003800000 */
[----:B------:R-:W-:-:S04]  /*24f0*/  IADD3 R172, P1, R8, R4, RZ ;  /* 0x0000000408ac7210 */ /* 0x000fc80007f3e0ff */
[----:B------:R-:W-:Y:S01]  /*2500*/  IADD3.X R173, R9, R179, R5, P1, !PT ;  /* 0x000000b309ad7210 */ /* 0x000fe20000ffe405 */
[----:B0-----:R-:W-:Y:S01]  /*2510*/  IMAD.SHL.U32 R170, R168, 0x8, RZ ;  /* 0x00000008a8aa7824 */ /* 0x001fe200078e00ff */
[----:B------:R-:W-:Y:S02]  /*2520*/  LEA R4, P1, R6, UR4, 0x1 ;  /* 0x0000000406047c11 */ /* 0x000fe4000f8208ff */
[----:B------:R-:W-:Y:S01]  /*2530*/  SHF.L.U64.HI R171, R168, 0x3, R169 ;  /* 0x00000003a8ab7819 */ /* 0x000fe200000102a9 */
[----:B------:R-:W-:Y:S01]  /*2540*/  IMAD.WIDE.U32 R172, R2, R20, R172 ;  /* 0x0000001402ac7225 */ /* 0x000fe200078e00ac */
[----:B------:R-:W-:Y:S02]  /*2550*/  LEA.HI.X R5, R6, UR5, R181, 0x1, P1 ;  /* 0x0000000506057c11 */ /* 0x000fe400088f0cb5 */
[----:B------:R-:W-:Y:S02]  /*2560*/  ISETP.GT.AND P1, PT, R0, 0x1, PT ;  /* 0x000000010000780c */ /* 0x000fe40003f24270 */
[----:B------:R-:W-:-:S02]  /*2570*/  LEA R6, P4, R172, R14, 0x1 ;  /* 0x0000000eac067211 */ /* 0x000fc400078808ff */
[----:B------:R-:W-:Y:S01]  /*2580*/  ISETP.GT.AND P2, PT, R3, RZ, P1 ;  /* 0x000000ff0300720c */ /* 0x000fe20000f44270 */
[----:B--2---:R-:W-:-:S05]  /*2590*/  HADD2.F32 R7, -RZ, R19.H0_H0 ;  /* 0x20000013ff077230 */ /* 0x004fca0000004100 */
[----:B------:R-:W-:-:S04]  /*25a0*/  FMUL R7, R7, R154 ;  /* 0x0000009a07077220 */ /* 0x000fc80000400000 */
[----:B------:R-:W-:-:S05]  /*25b0*/  FFMA R7, R24, R153, R7 ;  /* 0x0000009918077223 */ /* 0x000fca0000000007 */
[----:B------:R-:W-:Y:S01]  /*25c0*/  F2FP.F16.F32.PACK_AB R21, RZ, R7 ;  /* 0x00000007ff15723e */ /* 0x000fe200000000ff */
[----:B------:R-:W-:-:S04]  /*25d0*/  IMAD.IADD R7, R177, 0x1, R173 ;  /* 0x00000001b1077824 */ /* 0x000fc800078e02ad */
[----:B------:R0:W-:Y:S01]  /*25e0*/  @P3 STG.E.U16 desc[UR36][R4.64], R21 ;  /* 0x0000001504003986 */ /* 0x0001e2000c101524 */
[----:B------:R-:W-:Y:S01]  /*25f0*/  LEA.HI.X R7, R172, R15, R7, 0x1, P4 ;  /* 0x0000000fac077211 */ /* 0x000fe200020f0c07 */
[----:B------:R-:W-:Y:S06]  /*2600*/  @!P2 BRA `(.L_x_39) ;  /* 0x000000000004a947 */ /* 0x000fec0003800000 */
[----:B------:R1:W5:Y:S02]  /*2610*/  LDG.E.LTC128B.U16 R19, desc[UR36][R6.64+0x2] ;  /* 0x0000022406137981 */ /* 0x000364000c1e1520 */
.L_x_39:
[----:B------:R-:W-:Y:S05]  /*2620*/  BSYNC B1 ;  /* 0x0000000000017941 */ /* 0x000fea0003800000 */
.L_x_38:
[----:B0----5:R-:W-:Y:S01]  /*2630*/  HADD2.F32 R21, -RZ, R19.H0_H0 ;  /* 0x20000013ff157230 */ /* 0x021fe20000004100 */
[----:B------:R-:W-:Y:S01]  /*2640*/  ISETP.GT.AND P0, PT, R3, 0x8, P0 ;  /* 0x000000080300780c */ /* 0x000fe20000704270 */
[----:B------:R-:W-:-:S04]  /*2650*/  IMAD.WIDE.U32 R170, R166, R168, R170 ;  /* 0x000000a8a6aa7225 */ /* 0x000fc800078e00aa */
[----:B------:R-:W-:Y:S01]  /*2660*/  FMUL R22, R21, R154 ;  /* 0x0000009a15167220 */ /* 0x000fe20000400000 */
[----:B------:R-:W-:Y:S01]  /*2670*/  IMAD.IADD R179, R179, 0x1, R171 ;  /* 0x00000001b3b37824 */ /* 0x000fe200078e02ab */
[----:B------:R-:W-:Y:S02]  /*2680*/  IADD3 R21, P3, R164, R170, RZ ;  /* 0x000000aaa4157210 */ /* 0x000fe40007f7e0ff */
[----:B------:R-:W-:-:S03]  /*2690*/  FFMA R22, R25, R153, R22 ;  /* 0x0000009919167223 */ /* 0x000fc60000000016 */
[----:B------:R-:W-:Y:S01]  /*26a0*/  IMAD.X R164, R179, 0x1, R165, P3 ;  /* 0x00000001b3a47824 */ /* 0x000fe200018e06a5 */
[C---:B------:R-:W-:Y:S02]  /*26b0*/  LEA R24, P3, R21.reuse, R14, 0x1 ;  /* 0x0000000e15187211 */ /* 0x040fe400078608ff */
[----:B------:R-:W-:Y:S02]  /*26c0*/  F2FP.F16.F32.PACK_AB R22, RZ, R22 ;  /* 0x00000016ff16723e */ /* 0x000fe400000000ff */
[----:B------:R-:W-:Y:S02]  /*26d0*/  LEA.HI.X R25, R21, R15, R164, 0x1, P3 ;  /* 0x0000000f15197211 */ /* 0x000fe400018f0ca4 */
[----:B------:R-:W-:Y:S02]  /*26e0*/  PRMT R21, R22, 0x7610, R21 ;  /* 0x0000761016157816 */ /* 0x000fe40000000015 */
[----:B------:R-:W-:-:S03]  /*26f0*/  PRMT R22, R19, 0x7610, R22 ;  /* 0x0000761013167816 */ /* 0x000fc60000000016 */
[----:B------:R0:W-:Y:S04]  /*2700*/  @P2 STG.E.U16 desc[UR36][R4.64+0x2], R21 ;  /* 0x0000021504002986 */ /* 0x0001e8000c101524 */
[----:B------:R-:W2:Y:S01]  /*2710*/  @P0 LDG.E.LTC128B.U16 R22, desc[UR36][R24.64] ;  /* 0x0000002418160981 */ /* 0x000ea2000c1e1520 */
[----:B------:R-:W-:Y:S01]  /*2720*/  IADD3 R8, P2, P3, R8, R170, R12 ;  /* 0x000000aa08087210 */ /* 0x000fe20007b5e00c */
[----:B------:R-:W-:Y:S01]  /*2730*/  BSSY B1, `(.L_x_40) ;  /* 0x0000011000017945 */ /* 0x000fe20003800000 */
[C---:B------:R-:W-:Y:S02]  /*2740*/  SHF.L.U64.HI R11, R10.reuse, 0x4, R11 ;  /* 0x000000040a0b7819 */ /* 0x040fe4000001020b */
[----:B------:R-:W-:Y:S02]  /*2750*/  IADD3.X R9, R9, R179, R13, P2, P3 ;  /* 0x000000b309097210 */ /* 0x000fe400017e640d */
[----:B------:R-:W-:-:S02]  /*2760*/  LEA R10, P2, R10, R4, 0x4 ;  /* 0x000000040a0a7211 */ /* 0x000fc400078420ff */
[----:B------:R-:W-:Y:S01]  /*2770*/  ISETP.GT.AND P1, PT, R3, 0x8, P1 ;  /* 0x000000080300780c */ /* 0x000fe20000f24270 */
[----:B0-----:R-:W-:-:S04]  /*2780*/  IMAD.WIDE.U32 R20, R2, R20, R8 ;  /* 0x0000001402147225 */ /* 0x001fc800078e0008 */
[----:B------:R-:W-:Y:S01]  /*2790*/  IMAD.X R11, R11, 0x1, R5, P2 ;  /* 0x000000010b0b7824 */ /* 0x000fe200010e0605 */
[----:B------:R-:W-:Y:S01]  /*27a0*/  LEA R8, P3, R20, R14, 0x1 ;  /* 0x0000000e14087211 */ /* 0x000fe200078608ff */
[----:B------:R-:W-:-:S05]  /*27b0*/  IMAD.IADD R2, R177, 0x1, R21 ;  /* 0x00000001b1027824 */ /* 0x000fca00078e0215 */
[----:B------:R-:W-:Y:S01]  /*27c0*/  LEA.HI.X R9, R20, R15, R2, 0x1, P3 ;  /* 0x0000000f14097211 */ /* 0x000fe200018f0c02 */
[----:B--2---:R-:W-:-:S05]  /*27d0*/  HADD2.F32 R19, -RZ, R22.H0_H0 ;  /* 0x20000016ff137230 */ /* 0x004fca0000004100 */
[----:B------:R-:W-:-:S04]  /*27e0*/  FMUL R19, R19, R154 ;  /* 0x0000009a13137220 */ /* 0x000fc80000400000 */
[----:B------:R-:W-:-:S05]  /*27f0*/  FFMA R19, R26, R153, R19 ;  /* 0x000000991a137223 */ /* 0x000fca0000000013 */
[----:B------:R-:W-:-:S05]  /*2800*/  F2FP.F16.F32.PACK_AB R19, RZ, R19 ;  /* 0x00000013ff13723e */ /* 0x000fca00000000ff */
[----:B------:R0:W-:Y:S01]  /*2810*/  @P0 STG.E.U16 desc[UR36][R10.64], R19 ;  /* 0x000000130a000986 */ /* 0x0001e2000c101524 */
[----:B------:R-:W-:Y:S05]  /*2820*/  @!P1 BRA `(.L_x_41) ;  /* 0x0000000000049947 */ /* 0x000fea0003800000 */
[----:B------:R2:W5:Y:S02]  /*2830*/  LDG.E.LTC128B.U16 R22, desc[UR36][R8.64+0x2] ;  /* 0x0000022408167981 */ /* 0x000564000c1e1520 */
.L_x_41:
[----:B------:R-:W-:Y:S05]  /*2840*/  BSYNC B1 ;  /* 0x0000000000017941 */ /* 0x000fea0003800000 */
.L_x_40:
[----:B-----5:R-:W-:Y:S01]  /*2850*/  HADD2.F32 R13, -RZ, R22.H0_H0 ;  /* 0x20000016ff0d7230 */ /* 0x020fe20000004100 */
[----:B------:R-:W-:Y:S01]  /*2860*/  ISETP.GT.AND P0, PT, R0, 0x8, PT ;  /* 0x000000080000780c */ /* 0x000fe20003f04270 */
[----:B------:R-:W-:Y:S03]  /*2870*/  BSSY B1, `(.L_x_42) ;  /* 0x0000008000017945 */ /* 0x000fe60003800000 */
[----:B------:R-:W-:Y:S01]  /*2880*/  FMUL R2, R13, R154 ;  /* 0x0000009a0d027220 */ /* 0x000fe20000400000 */
[----:B------:R-:W-:-:S03]  /*2890*/  ISETP.GT.AND P2, PT, R3, RZ, P0 ;  /* 0x000000ff0300720c */ /* 0x000fc60000744270 */
[----:B------:R-:W-:-:S05]  /*28a0*/  FFMA R2, R27, R153, R2 ;  /* 0x000000991b027223 */ /* 0x000fca0000000002 */
[----:B------:R-:W-:-:S05]  /*28b0*/  F2FP.F16.F32.PACK_AB R2, RZ, R2 ;  /* 0x00000002ff02723e */ /* 0x000fca00000000ff */
[----:B------:R3:W-:Y:S01]  /*28c0*/  @P1 STG.E.U16 desc[UR36][R10.64+0x2], R2 ;  /* 0x000002020a001986 */ /* 0x0007e2000c101524 */
[----:B------:R-:W-:Y:S05]  /*28d0*/  @!P2 BRA `(.L_x_43) ;  /* 0x000000000004a947 */ /* 0x000fea0003800000 */
[----:B------:R4:W5:Y:S02]  /*28e0*/  LDG.E.LTC128B.U16 R22, desc[UR36][R6.64+0x10] ;  /* 0x0000102406167981 */ /* 0x000964000c1e1520 */
.L_x_43:
[----:B------:R-:W-:Y:S05]  /*28f0*/  BSYNC B1 ;  /* 0x0000000000017941 */ /* 0x000fea0003800000 */
.L_x_42:
        /* <DEDUP_REMOVED lines=10> */
.L_x_45:
[----:B------:R-:W-:Y:S05]  /*29a0*/  BSYNC B1 ;  /* 0x0000000000017941 */ /* 0x000fea0003800000 */
.L_x_44:
[----:B0----5:R-:W-:Y:S01]  /*29b0*/  HADD2.F32 R13, -RZ, R22.H0_H0 ;  /* 0x20000016ff0d7230 */ /* 0x021fe20000004100 */
[----:B------:R-:W-:Y:S01]  /*29c0*/  ISETP.GT.AND P0, PT, R3, 0x8, P0 ;  /* 0x000000080300780c */ /* 0x000fe20000704270 */
[----:B------:R-:W-:Y:S03]  /*29d0*/  BSSY B1, `(.L_x_46) ;  /* 0x0000007000017945 */ /* 0x000fe60003800000 */
[----:B---3--:R-:W-:-:S04]  /*29e0*/  FMUL R2, R13, R154 ;  /* 0x0000009a0d027220 */ /* 0x008fc80000400000 */
[----:B------:R-:W-:-:S05]  /*29f0*/  FFMA R2, R29, R153, R2 ;  /* 0x000000991d027223 */ /* 0x000fca0000000002 */
[----:B------:R-:W-:-:S05]  /*2a00*/  F2FP.F16.F32.PACK_AB R2, RZ, R2 ;  /* 0x00000002ff02723e */ /* 0x000fca00000000ff */
[----:B------:R0:W-:Y:S01]  /*2a10*/  @P3 STG.E.U16 desc[UR36][R4.64+0x12], R2 ;  /* 0x0000120204003986 */ /* 0x0001e2000c101524 */
[----:B------:R-:W-:Y:S05]  /*2a20*/  @!P0 BRA `(.L_x_47) ;  /* 0x0000000000048947 */ /* 0x000fea0003800000 */
[----:B------:R3:W5:Y:S02]  /*2a30*/  LDG.E.LTC128B.U16 R22, desc[UR36][R8.64+0x10] ;  /* 0x0000102408167981 */ /* 0x000764000c1e1520 */
.L_x_47:
[----:B------:R-:W-:Y:S05]  /*2a40*/  BSYNC B1 ;  /* 0x0000000000017941 */ /* 0x000fea0003800000 */
.L_x_46:
[----:B-----5:R-:W-:Y:S01]  /*2a50*/  HADD2.F32 R13, -RZ, R22.H0_H0 ;  /* 0x20000016ff0d7230 */ /* 0x020fe20000004100 */
[----:B------:R-:W-:Y:S01]  /*2a60*/  ISETP.GT.AND P1, PT, R3, 0x8, P1 ;  /* 0x000000080300780c */ /* 0x000fe20000f24270 */
[----:B------:R-:W-:Y:S03]  /*2a70*/  BSSY B1, `(.L_x_48) ;  /* 0x0000007000017945 */ /* 0x000fe60003800000 */
[----:B------:R-:W-:-:S04]  /*2a80*/  FMUL R13, R13, R154 ;  /* 0x0000009a0d0d7220 */ /* 0x000fc80000400000 */
[----:B------:R-:W-:-:S05]  /*2a90*/  FFMA R13, R30, R153, R13 ;  /* 0x000000991e0d7223 */ /* 0x000fca000000000d */
[----:B------:R-:W-:-:S05]  /*2aa0*/  F2FP.F16.F32.PACK_AB R13, RZ, R13 ;  /* 0x0000000dff0d723e */ /* 0x000fca00000000ff */
[----:B------:R0:W-:Y:S01]  /*2ab0*/  @P0 STG.E.U16 desc[UR36][R10.64+0x10], R13 ;  /* 0x0000100d0a000986 */ /* 0x0001e2000c101524 */
[----:B------:R-:W-:Y:S05]  /*2ac0*/  @!P1 BRA `(.L_x_49) ;  /* 0x0000000000049947 */ /* 0x000fea0003800000 */
[----:B------:R0:W5:Y:S02]  /*2ad0*/  LDG.E.LTC128B.U16 R22, desc[UR36][R8.64+0x12] ;  /* 0x0000122408167981 */ /* 0x000164000c1e1520 */
.L_x_49:
[----:B------:R-:W-:Y:S05]  /*2ae0*/  BSYNC B1 ;  /* 0x0000000000017941 */ /* 0x000fea0003800000 */
.L_x_48:
[----:B0----5:R-:W-:Y:S01]  /*2af0*/  HADD2.F32 R13, -RZ, R22.H0_H0 ;  /* 0x20000016ff0d7230 */ /* 0x021fe20000004100 */
        /* <DEDUP_REMOVED lines=9> */
.L_x_51:
[----:B------:R-:W-:Y:S05]  /*2b90*/  BSYNC B1 ;  /* 0x0000000000017941 */ /* 0x000fea0003800000 */
.L_x_50:
        /* <DEDUP_REMOVED lines=10> */
.L_x_53:
[----:B------:R-:W-:Y:S05]  /*2c40*/  BSYNC B1 ;  /* 0x0000000000017941 */ /* 0x000fea0003800000 */
.L_x_52:
[----:B0----5:R-:W-:Y:S01]  /*2c50*/  HADD2.F32 R13, -RZ, R22.H0_H0 ;  /* 0x20000016ff0d7230 */ /* 0x021fe20000004100 */
        /* <DEDUP_REMOVED lines=8> */
.L_x_55:
[----:B------:R-:W-:Y:S05]  /*2ce0*/  BSYNC B1 ;  /* 0x0000000000017941 */ /* 0x000fea0003800000 */
.L_x_54:
        /* <DEDUP_REMOVED lines=9> */
.L_x_57:
[----:B------:R-:W-:Y:S05]  /*2d80*/  BSYNC B1 ;  /* 0x0000000000017941 */ /* 0x000fea0003800000 */
.L_x_56:
        /* <DEDUP_REMOVED lines=10> */
.L_x_59:
[----:B------:R-:W-:Y:S05]  /*2e30*/  BSYNC B1 ;  /* 0x0000000000017941 */ /* 0x000fea0003800000 */
.L_x_58:
        /* <DEDUP_REMOVED lines=10> */
.L_x_61:
[----:B------:R-:W-:Y:S05]  /*2ee0*/  BSYNC B1 ;  /* 0x0000000000017941 */ /* 0x000fea0003800000 */
.L_x_60:
        /* <DEDUP_REMOVED lines=9> */
.L_x_63:
[----:B------:R-:W-:Y:S05]  /*2f80*/  BSYNC B1 ;  /* 0x0000000000017941 */ /* 0x000fea0003800000 */
.L_x_62:
        /* <DEDUP_REMOVED lines=9> */
.L_x_65:
[----:B------:R-:W-:Y:S05]  /*3020*/  BSYNC B1 ;  /* 0x0000000000017941 */ /* 0x000fea0003800000 */
.L_x_64:
        /* <DEDUP_REMOVED lines=10> */
.L_x_67:
[----:B------:R-:W-:Y:S05]  /*30d0*/  BSYNC B1 ;  /* 0x0000000000017941 */ /* 0x000fea0003800000 */
.L_x_66:
        /* <DEDUP_REMOVED lines=10> */
.L_x_69:
[----:B------:R-:W-:Y:S05]  /*3180*/  BSYNC B1 ;  /* 0x0000000000017941 */ /* 0x000fea0003800000 */
.L_x_68:
        /* <DEDUP_REMOVED lines=9> */
.L_x_71:
[----:B------:R-:W-:Y:S05]  /*3220*/  BSYNC B1 ;  /* 0x0000000000017941 */ /* 0x000fea0003800000 */
.L_x_70:
        /* <DEDUP_REMOVED lines=9> */
.L_x_73:
[----:B------:R-:W-:Y:S05]  /*32c0*/  BSYNC B1 ;  /* 0x0000000000017941 */ /* 0x000fea0003800000 */
.L_x_72:
        /* <DEDUP_REMOVED lines=10> */
.L_x_75:
[----:B------:R-:W-:Y:S05]  /*3370*/  BSYNC B1 ;  /* 0x0000000000017941 */ /* 0x000fea0003800000 */
.L_x_74:
        /* <DEDUP_REMOVED lines=10> */
.L_x_77:
[----:B------:R-:W-:Y:S05]  /*3420*/  BSYNC B1 ;  /* 0x0000000000017941 */ /* 0x000fea0003800000 */
.L_x_76:
        /* <DEDUP_REMOVED lines=9> */
.L_x_79:
[----:B------:R-:W-:Y:S05]  /*34c0*/  BSYNC B1 ;  /* 0x0000000000017941 */ /* 0x000fea0003800000 */
.L_x_78:
        /* <DEDUP_REMOVED lines=9> */
.L_x_81:
[----:B------:R-:W-:Y:S05]  /*3560*/  BSYNC B1 ;  /* 0x0000000000017941 */ /* 0x000fea0003800000 */
.L_x_80:
        /* <DEDUP_REMOVED lines=10> */
.L_x_83:
[----:B------:R-:W-:Y:S05]  /*3610*/  BSYNC B1 ;  /* 0x0000000000017941 */ /* 0x000fea0003800000 */
.L_x_82:
        /* <DEDUP_REMOVED lines=10> */
.L_x_85:
[----:B------:R-:W-:Y:S05]  /*36c0*/  BSYNC B1 ;  /* 0x0000000000017941 */ /* 0x000fea0003800000 */
.L_x_84:
        /* <DEDUP_REMOVED lines=9> */
.L_x_87:
[----:B------:R-:W-:Y:S05]  /*3760*/  BSYNC B1 ;  /* 0x0000000000017941 */ /* 0x000fea0003800000 */
.L_x_86:
        /* <DEDUP_REMOVED lines=9> */
.L_x_89:
[----:B------:R-:W-:Y:S05]  /*3800*/  BSYNC B1 ;  /* 0x0000000000017941 */ /* 0x000fea0003800000 */
.L_x_88:
        /* <DEDUP_REMOVED lines=10> */
.L_x_91:
[----:B------:R-:W-:Y:S05]  /*38b0*/  BSYNC B1 ;  /* 0x0000000000017941 */ /* 0x000fea0003800000 */
.L_x_90:
        /* <DEDUP_REMOVED lines=10> */
.L_x_93:
[----:B------:R-:W-:Y:S05]  /*3960*/  BSYNC B1 ;  /* 0x0000000000017941 */ /* 0x000fea0003800000 */
.L_x_92:
        /* <DEDUP_REMOVED lines=9> */
.L_x_95:
[----:B------:R-:W-:Y:S05]  /*3a00*/  BSYNC B1 ;  /* 0x0000000000017941 */ /* 0x000fea0003800000 */
.L_x_94:
        /* <DEDUP_REMOVED lines=9> */
.L_x_97:
[----:B------:R-:W-:Y:S05]  /*3aa0*/  BSYNC B1 ;  /* 0x0000000000017941 */ /* 0x000fea0003800000 */
.L_x_96:
        /* <DEDUP_REMOVED lines=10> */
.L_x_99:
[----:B------:R-:W-:Y:S05]  /*3b50*/  BSYNC B1 ;  /* 0x0000000000017941 */ /* 0x000fea0003800000 */
.L_x_98:
        /* <DEDUP_REMOVED lines=10> */
.L_x_101:
[----:B------:R-:W-:Y:S05]  /*3c00*/  BSYNC B1 ;  /* 0x0000000000017941 */ /* 0x000fea0003800000 */
.L_x_100:
        /* <DEDUP_REMOVED lines=9> */
.L_x_103:
[----:B------:R-:W-:Y:S05]  /*3ca0*/  BSYNC B1 ;  /* 0x0000000000017941 */ /* 0x000fea0003800000 */
.L_x_102:
        /* <DEDUP_REMOVED lines=9> */
.L_x_105:
[----:B------:R-:W-:Y:S05]  /*3d40*/  BSYNC B1 ;  /* 0x0000000000017941 */ /* 0x000fea0003800000 */
.L_x_104:
        /* <DEDUP_REMOVED lines=10> */
.L_x_107:
[----:B------:R-:W-:Y:S05]  /*3df0*/  BSYNC B1 ;  /* 0x0000000000017941 */ /* 0x000fea0003800000 */
.L_x_106:
        /* <DEDUP_REMOVED lines=10> */
.L_x_109:
[----:B------:R-:W-:Y:S05]  /*3ea0*/  BSYNC B1 ;  /* 0x0000000000017941 */ /* 0x000fea0003800000 */
.L_x_108:
        /* <DEDUP_REMOVED lines=9> */
.L_x_111:
[----:B------:R-:W-:Y:S05]  /*3f40*/  BSYNC B1 ;  /* 0x0000000000017941 */ /* 0x000fea0003800000 */
.L_x_110:
        /* <DEDUP_REMOVED lines=9> */
.L_x_113:
[----:B------:R-:W-:Y:S05]  /*3fe0*/  BSYNC B1 ;  /* 0x0000000000017941 */ /* 0x000fea0003800000 */
.L_x_112:
        /* <DEDUP_REMOVED lines=10> */
.L_x_115:
[----:B------:R-:W-:Y:S05]  /*4090*/  BSYNC B1 ;  /* 0x0000000000017941 */ /* 0x000fea0003800000 */
.L_x_114:
        /* <DEDUP_REMOVED lines=10> */
.L_x_117:
[----:B------:R-:W-:Y:S05]  /*4140*/  BSYNC B1 ;  /* 0x0000000000017941 */ /* 0x000fea0003800000 */
.L_x_116:
        /* <DEDUP_REMOVED lines=9> */
.L_x_119:
[----:B------:R-:W-:Y:S05]  /*41e0*/  BSYNC B1 ;  /* 0x0000000000017941 */ /* 0x000fea0003800000 */
.L_x_118:
        /* <DEDUP_REMOVED lines=9> */
.L_x_121:
[----:B------:R-:W-:Y:S05]  /*4280*/  BSYNC B1 ;  /* 0x0000000000017941 */ /* 0x000fea0003800000 */
.L_x_120:
        /* <DEDUP_REMOVED lines=10> */
.L_x_123:
[----:B------:R-:W-:Y:S05]  /*4330*/  BSYNC B1 ;  /* 0x0000000000017941 */ /* 0x000fea0003800000 */
.L_x_122:
        /* <DEDUP_REMOVED lines=10> */
.L_x_125:
[----:B------:R-:W-:Y:S05]  /*43e0*/  BSYNC B1 ;  /* 0x0000000000017941 */ /* 0x000fea0003800000 */
.L_x_124:
        /* <DEDUP_REMOVED lines=9> */
.L_x_127:
[----:B------:R-:W-:Y:S05]  /*4480*/  BSYNC B1 ;  /* 0x0000000000017941 */ /* 0x000fea0003800000 */
.L_x_126:
        /* <DEDUP_REMOVED lines=9> */
.L_x_129:
[----:B------:R-:W-:Y:S05]  /*4520*/  BSYNC B1 ;  /* 0x0000000000017941 */ /* 0x000fea0003800000 */
.L_x_128:
        /* <DEDUP_REMOVED lines=10> */
.L_x_131:
[----:B------:R-:W-:Y:S05]  /*45d0*/  BSYNC B1 ;  /* 0x0000000000017941 */ /* 0x000fea0003800000 */
.L_x_130:
        /* <DEDUP_REMOVED lines=10> */
.L_x_133:
[----:B------:R-:W-:Y:S05]  /*4680*/  BSYNC B1 ;  /* 0x0000000000017941 */ /* 0x000fea0003800000 */
.L_x_132:
        /* <DEDUP_REMOVED lines=9> */
.L_x_135:
[----:B------:R-:W-:Y:S05]  /*4720*/  BSYNC B1 ;  /* 0x0000000000017941 */ /* 0x000fea0003800000 */
.L_x_134:
        /* <DEDUP_REMOVED lines=9> */
.L_x_137:
[----:B------:R-:W-:Y:S05]  /*47c0*/  BSYNC B1 ;  /* 0x0000000000017941 */ /* 0x000fea0003800000 */
.L_x_136:
        /* <DEDUP_REMOVED lines=10> */
.L_x_139:
[----:B------:R-:W-:Y:S05]  /*4870*/  BSYNC B1 ;  /* 0x0000000000017941 */ /* 0x000fea0003800000 */
.L_x_138:
        /* <DEDUP_REMOVED lines=10> */
.L_x_141:
[----:B------:R-:W-:Y:S05]  /*4920*/  BSYNC B1 ;  /* 0x0000000000017941 */ /* 0x000fea0003800000 */
.L_x_140:
        /* <DEDUP_REMOVED lines=9> */
.L_x_143:
[----:B------:R-:W-:Y:S05]  /*49c0*/  BSYNC B1 ;  /* 0x0000000000017941 */ /* 0x000fea0003800000 */
.L_x_142:
        /* <DEDUP_REMOVED lines=9> */
.L_x_145:
[----:B------:R-:W-:Y:S05]  /*4a60*/  BSYNC B1 ;  /* 0x0000000000017941 */ /* 0x000fea0003800000 */
.L_x_144:
        /* <DEDUP_REMOVED lines=10> */
.L_x_147:
[----:B------:R-:W-:Y:S05]  /*4b10*/  BSYNC B1 ;  /* 0x0000000000017941 */ /* 0x000fea0003800000 */
.L_x_146:
        /* <DEDUP_REMOVED lines=10> */
.L_x_149:
[----:B------:R-:W-:Y:S05]  /*4bc0*/  BSYNC B1 ;  /* 0x0000000000017941 */ /* 0x000fea0003800000 */
.L_x_148:
        /* <DEDUP_REMOVED lines=9> */
.L_x_151:
[----:B------:R-:W-:Y:S05]  /*4c60*/  BSYNC B1 ;  /* 0x0000000000017941 */ /* 0x000fea0003800000 */
.L_x_150:
        /* <DEDUP_REMOVED lines=9> */
.L_x_153:
[----:B------:R-:W-:Y:S05]  /*4d00*/  BSYNC B1 ;  /* 0x0000000000017941 */ /* 0x000fea0003800000 */
.L_x_152:
        /* <DEDUP_REMOVED lines=10> */
.L_x_155:
[----:B------:R-:W-:Y:S05]  /*4db0*/  BSYNC B1 ;  /* 0x0000000000017941 */ /* 0x000fea0003800000 */
.L_x_154:
        /* <DEDUP_REMOVED lines=10> */
.L_x_157:
[----:B------:R-:W-:Y:S05]  /*4e60*/  BSYNC B1 ;  /* 0x0000000000017941 */ /* 0x000fea0003800000 */
.L_x_156:
        /* <DEDUP_REMOVED lines=9> */
.L_x_159:
[----:B------:R-:W-:Y:S05]  /*4f00*/  BSYNC B1 ;  /* 0x0000000000017941 */ /* 0x000fea0003800000 */
.L_x_158:
        /* <DEDUP_REMOVED lines=9> */
.L_x_161:
[----:B------:R-:W-:Y:S05]  /*4fa0*/  BSYNC B1 ;  /* 0x0000000000017941 */ /* 0x000fea0003800000 */
.L_x_160:
        /* <DEDUP_REMOVED lines=10> */
.L_x_163:
[----:B------:R-:W-:Y:S05]  /*5050*/  BSYNC B1 ;  /* 0x0000000000017941 */ /* 0x000fea0003800000 */
.L_x_162:
        /* <DEDUP_REMOVED lines=10> */
.L_x_165:
[----:B------:R-:W-:Y:S05]  /*5100*/  BSYNC B1 ;  /* 0x0000000000017941 */ /* 0x000fea0003800000 */
.L_x_164:
        /* <DEDUP_REMOVED lines=9> */
.L_x_167:
[----:B------:R-:W-:Y:S05]  /*51a0*/  BSYNC B1 ;  /* 0x0000000000017941 */ /* 0x000fea0003800000 */
.L_x_166:
        /* <DEDUP_REMOVED lines=9> */
.L_x_169:
[----:B------:R-:W-:Y:S05]  /*5240*/  BSYNC B1 ;  /* 0x0000000000017941 */ /* 0x000fea0003800000 */
.L_x_168:
        /* <DEDUP_REMOVED lines=10> */
.L_x_171:
[----:B------:R-:W-:Y:S05]  /*52f0*/  BSYNC B1 ;  /* 0x0000000000017941 */ /* 0x000fea0003800000 */
.L_x_170:
        /* <DEDUP_REMOVED lines=10> */
.L_x_173:
[----:B------:R-:W-:Y:S05]  /*53a0*/  BSYNC B1 ;  /* 0x0000000000017941 */ /* 0x000fea0003800000 */
.L_x_172:
        /* <DEDUP_REMOVED lines=9> */
.L_x_175:
[----:B------:R-:W-:Y:S05]  /*5440*/  BSYNC B1 ;  /* 0x0000000000017941 */ /* 0x000fea0003800000 */
.L_x_174:
        /* <DEDUP_REMOVED lines=9> */
.L_x_177:
[----:B------:R-:W-:Y:S05]  /*54e0*/  BSYNC B1 ;  /* 0x0000000000017941 */ /* 0x000fea0003800000 */
.L_x_176:
        /* <DEDUP_REMOVED lines=10> */
.L_x_179:
[----:B------:R-:W-:Y:S05]  /*5590*/  BSYNC B1 ;  /* 0x0000000000017941 */ /* 0x000fea0003800000 */
.L_x_178:
        /* <DEDUP_REMOVED lines=10> */
.L_x_181:
[----:B------:R-:W-:Y:S05]  /*5640*/  BSYNC B1 ;  /* 0x0000000000017941 */ /* 0x000fea0003800000 */
.L_x_180:
        /* <DEDUP_REMOVED lines=9> */
.L_x_183:
[----:B------:R-:W-:Y:S05]  /*56e0*/  BSYNC B1 ;  /* 0x0000000000017941 */ /* 0x000fea0003800000 */
.L_x_182:
        /* <DEDUP_REMOVED lines=9> */
.L_x_185:
[----:B------:R-:W-:Y:S05]  /*5780*/  BSYNC B1 ;  /* 0x0000000000017941 */ /* 0x000fea0003800000 */
.L_x_184:
        /* <DEDUP_REMOVED lines=10> */
.L_x_187:
[----:B------:R-:W-:Y:S05]  /*5830*/  BSYNC B1 ;  /* 0x0000000000017941 */ /* 0x000fea0003800000 */
.L_x_186:
        /* <DEDUP_REMOVED lines=10> */
.L_x_189:
[----:B------:R-:W-:Y:S05]  /*58e0*/  BSYNC B1 ;  /* 0x0000000000017941 */ /* 0x000fea0003800000 */
.L_x_188:
        /* <DEDUP_REMOVED lines=9> */
.L_x_191:
[----:B------:R-:W-:Y:S05]  /*5980*/  BSYNC B1 ;  /* 0x0000000000017941 */ /* 0x000fea0003800000 */
.L_x_190:
        /* <DEDUP_REMOVED lines=9> */
.L_x_193:
[----:B------:R-:W-:Y:S05]  /*5a20*/  BSYNC B1 ;  /* 0x0000000000017941 */ /* 0x000fea0003800000 */
.L_x_192:
        /* <DEDUP_REMOVED lines=10> */
.L_x_195:
[----:B------:R-:W-:Y:S05]  /*5ad0*/  BSYNC B1 ;  /* 0x0000000000017941 */ /* 0x000fea0003800000 */
.L_x_194:
        /* <DEDUP_REMOVED lines=10> */
.L_x_197:
[----:B------:R-:W-:Y:S05]  /*5b80*/  BSYNC B1 ;  /* 0x0000000000017941 */ /* 0x000fea0003800000 */
.L_x_196:
        /* <DEDUP_REMOVED lines=9> */
.L_x_199:
[----:B------:R-:W-:Y:S05]  /*5c20*/  BSYNC B1 ;  /* 0x0000000000017941 */ /* 0x000fea0003800000 */
.L_x_198:
        /* <DEDUP_REMOVED lines=9> */
.L_x_201:
[----:B------:R-:W-:Y:S05]  /*5cc0*/  BSYNC B1 ;  /* 0x0000000000017941 */ /* 0x000fea0003800000 */
.L_x_200:
        /* <DEDUP_REMOVED lines=10> */
.L_x_203:
[----:B------:R-:W-:Y:S05]  /*5d70*/  BSYNC B1 ;  /* 0x0000000000017941 */ /* 0x000fea0003800000 */
.L_x_202:
        /* <DEDUP_REMOVED lines=10> */
.L_x_205:
[----:B------:R-:W-:Y:S05]  /*5e20*/  BSYNC B1 ;  /* 0x0000000000017941 */ /* 0x000fea0003800000 */
.L_x_204:
        /* <DEDUP_REMOVED lines=9> */
.L_x_207:
[----:B------:R-:W-:Y:S05]  /*5ec0*/  BSYNC B1 ;  /* 0x0000000000017941 */ /* 0x000fea0003800000 */
.L_x_206:
        /* <DEDUP_REMOVED lines=9> */
.L_x_209:
[----:B------:R-:W-:Y:S05]  /*5f60*/  BSYNC B1 ;  /* 0x0000000000017941 */ /* 0x000fea0003800000 */
.L_x_208:
        /* <DEDUP_REMOVED lines=10> */
.L_x_211:
[----:B------:R-:W-:Y:S05]  /*6010*/  BSYNC B1 ;  /* 0x0000000000017941 */ /* 0x000fea0003800000 */
.L_x_210:
        /* <DEDUP_REMOVED lines=10> */
.L_x_213:
[----:B------:R-:W-:Y:S05]  /*60c0*/  BSYNC B1 ;  /* 0x0000000000017941 */ /* 0x000fea0003800000 */
.L_x_212:
        /* <DEDUP_REMOVED lines=9> */
.L_x_215:
[----:B------:R-:W-:Y:S05]  /*6160*/  BSYNC B1 ;  /* 0x0000000000017941 */ /* 0x000fea0003800000 */
.L_x_214:
        /* <DEDUP_REMOVED lines=9> */
.L_x_217:
[----:B------:R-:W-:Y:S05]  /*6200*/  BSYNC B1 ;  /* 0x0000000000017941 */ /* 0x000fea0003800000 */
.L_x_216:
        /* <DEDUP_REMOVED lines=10> */
.L_x_219:
[----:B------:R-:W-:Y:S05]  /*62b0*/  BSYNC B1 ;  /* 0x0000000000017941 */ /* 0x000fea0003800000 */
.L_x_218:
        /* <DEDUP_REMOVED lines=10> */
.L_x_221:
[----:B------:R-:W-:Y:S05]  /*6360*/  BSYNC B1 ;  /* 0x0000000000017941 */ /* 0x000fea0003800000 */
.L_x_220:
        /* <DEDUP_REMOVED lines=9> */
.L_x_223:
[----:B------:R-:W-:Y:S05]  /*6400*/  BSYNC B1 ;  /* 0x0000000000017941 */ /* 0x000fea0003800000 */
.L_x_222:
        /* <DEDUP_REMOVED lines=9> */
.L_x_225:
[----:B------:R-:W-:Y:S05]  /*64a0*/  BSYNC B1 ;  /* 0x0000000000017941 */ /* 0x000fea0003800000 */
.L_x_224:
        /* <DEDUP_REMOVED lines=10> */
.L_x_227:
[----:B------:R-:W-:Y:S05]  /*6550*/  BSYNC B1 ;  /* 0x0000000000017941 */ /* 0x000fea0003800000 */
.L_x_226:
        /* <DEDUP_REMOVED lines=10> */
.L_x_229:
[----:B------:R-:W-:Y:S05]  /*6600*/  BSYNC B1 ;  /* 0x0000000000017941 */ /* 0x000fea0003800000 */
.L_x_228:
        /* <DEDUP_REMOVED lines=9> */
.L_x_231:
[----:B------:R-:W-:Y:S05]  /*66a0*/  BSYNC B1 ;  /* 0x0000000000017941 */ /* 0x000fea0003800000 */
.L_x_230:
        /* <DEDUP_REMOVED lines=9> */
.L_x_233:
[----:B------:R-:W-:Y:S05]  /*6740*/  BSYNC B1 ;  /* 0x0000000000017941 */ /* 0x000fea0003800000 */
.L_x_232:
        /* <DEDUP_REMOVED lines=10> */
.L_x_235:
[----:B------:R-:W-:Y:S05]  /*67f0*/  BSYNC B1 ;  /* 0x0000000000017941 */ /* 0x000fea0003800000 */
.L_x_234:
        /* <DEDUP_REMOVED lines=10> */
.L_x_237:
[----:B------:R-:W-:Y:S05]  /*68a0*/  BSYNC B1 ;  /* 0x0000000000017941 */ /* 0x000fea0003800000 */
.L_x_236:
        /* <DEDUP_REMOVED lines=9> */
.L_x_239:
[----:B------:R-:W-:Y:S05]  /*6940*/  BSYNC B1 ;  /* 0x0000000000017941 */ /* 0x000fea0003800000 */
.L_x_238:
        /* <DEDUP_REMOVED lines=9> */
.L_x_241:
[----:B------:R-:W-:Y:S05]  /*69e0*/  BSYNC B1 ;  /* 0x0000000000017941 */ /* 0x000fea0003800000 */
.L_x_240:
        /* <DEDUP_REMOVED lines=10> */
.L_x_243:
[----:B------:R-:W-:Y:S05]  /*6a90*/  BSYNC B1 ;  /* 0x0000000000017941 */ /* 0x000fea0003800000 */
.L_x_242:
        /* <DEDUP_REMOVED lines=10> */
.L_x_245:
[----:B------:R-:W-:Y:S05]  /*6b40*/  BSYNC B1 ;  /* 0x0000000000017941 */ /* 0x000fea0003800000 */
.L_x_244:
        /* <DEDUP_REMOVED lines=9> */
.L_x_247:
[----:B------:R-:W-:Y:S05]  /*6be0*/  BSYNC B1 ;  /* 0x0000000000017941 */ /* 0x000fea0003800000 */
.L_x_246:
        /* <DEDUP_REMOVED lines=9> */
.L_x_249:
[----:B------:R-:W-:Y:S05]  /*6c80*/  BSYNC B1 ;  /* 0x0000000000017941 */ /* 0x000fea0003800000 */
.L_x_248:
        /* <DEDUP_REMOVED lines=10> */
.L_x_251:
[----:B------:R-:W-:Y:S05]  /*6d30*/  BSYNC B1 ;  /* 0x0000000000017941 */ /* 0x000fea0003800000 */
.L_x_250:
        /* <DEDUP_REMOVED lines=10> */
.L_x_253:
[----:B------:R-:W-:Y:S05]  /*6de0*/  BSYNC B1 ;  /* 0x0000000000017941 */ /* 0x000fea0003800000 */
.L_x_252:
        /* <DEDUP_REMOVED lines=9> */
.L_x_255:
[----:B------:R-:W-:Y:S05]  /*6e80*/  BSYNC B1 ;  /* 0x0000000000017941 */ /* 0x000fea0003800000 */
.L_x_254:
        /* <DEDUP_REMOVED lines=9> */
.L_x_257:
[----:B------:R-:W-:Y:S05]  /*6f20*/  BSYNC B1 ;  /* 0x0000000000017941 */ /* 0x000fea0003800000 */
.L_x_256:
        /* <DEDUP_REMOVED lines=10> */
.L_x_259:
[----:B------:R-:W-:Y:S05]  /*6fd0*/  BSYNC B1 ;  /* 0x0000000000017941 */ /* 0x000fea0003800000 */
.L_x_258:
        /* <DEDUP_REMOVED lines=10> */
.L_x_261:
[----:B------:R-:W-:Y:S05]  /*7080*/  BSYNC B1 ;  /* 0x0000000000017941 */ /* 0x000fea0003800000 */
.L_x_260:
        /* <DEDUP_REMOVED lines=9> */
.L_x_263:
[----:B------:R-:W-:Y:S05]  /*7120*/  BSYNC B1 ;  /* 0x0000000000017941 */ /* 0x000fea0003800000 */
.L_x_262:
        /* <DEDUP_REMOVED lines=9> */
.L_x_265:
[----:B------:R-:W-:Y:S05]  /*71c0*/  BSYNC B1 ;  /* 0x0000000000017941 */ /* 0x000fea0003800000 */
.L_x_264:
        /* <DEDUP_REMOVED lines=10> */
.L_x_267:
[----:B------:R-:W-:Y:S05]  /*7270*/  BSYNC B1 ;  /* 0x0000000000017941 */ /* 0x000fea0003800000 */
.L_x_266:
        /* <DEDUP_REMOVED lines=10> */
.L_x_269:
[----:B------:R-:W-:Y:S05]  /*7320*/  BSYNC B1 ;  /* 0x0000000000017941 */ /* 0x000fea0003800000 */
.L_x_268:
        /* <DEDUP_REMOVED lines=9> */
.L_x_271:
[----:B------:R-:W-:Y:S05]  /*73c0*/  BSYNC B1 ;  /* 0x0000000000017941 */ /* 0x000fea0003800000 */
.L_x_270:
        /* <DEDUP_REMOVED lines=9> */
.L_x_273:
[----:B------:R-:W-:Y:S05]  /*7460*/  BSYNC B1 ;  /* 0x0000000000017941 */ /* 0x000fea0003800000 */
.L_x_272:
        /* <DEDUP_REMOVED lines=10> */
.L_x_275:
[----:B------:R-:W-:Y:S05]  /*7510*/  BSYNC B1 ;  /* 0x0000000000017941 */ /* 0x000fea0003800000 */
.L_x_274:
        /* <DEDUP_REMOVED lines=10> */
.L_x_277:
[----:B------:R-:W-:Y:S05]  /*75c0*/  BSYNC B1 ;  /* 0x0000000000017941 */ /* 0x000fea0003800000 */
.L_x_276:
        /* <DEDUP_REMOVED lines=9> */
.L_x_279:
[----:B------:R-:W-:Y:S05]  /*7660*/  BSYNC B1 ;  /* 0x0000000000017941 */ /* 0x000fea0003800000 */
.L_x_278:
        /* <DEDUP_REMOVED lines=9> */
.L_x_281:
[----:B------:R-:W-:Y:S05]  /*7700*/  BSYNC B1 ;  /* 0x0000000000017941 */ /* 0x000fea0003800000 */
.L_x_280:
        /* <DEDUP_REMOVED lines=10> */
.L_x_283:
[----:B------:R-:W-:Y:S05]  /*77b0*/  BSYNC B1 ;  /* 0x0000000000017941 */ /* 0x000fea0003800000 */
.L_x_282:
        /* <DEDUP_REMOVED lines=10> */
.L_x_285:
[----:B------:R-:W-:Y:S05]  /*7860*/  BSYNC B1 ;  /* 0x0000000000017941 */ /* 0x000fea0003800000 */
.L_x_284:
[----:B01--45:R-:W-:Y:S01]  /*7870*/  HADD2.F32 R7, -RZ, R22.H0_H0 ;  /* 0x20000016ff077230 */ /* 0x033fe20000004100 */
        /* <DEDUP_REMOVED lines=8> */
.L_x_287:
[----:B------:R-:W-:Y:S05]  /*7900*/  BSYNC B1 ;  /* 0x0000000000017941 */ /* 0x000fea0003800000 */
.L_x_286:
[----:B0----5:R-:W-:Y:S01]  /*7910*/  HADD2.F32 R5, -RZ, R22.H0_H0 ;  /* 0x20000016ff057230 */ /* 0x021fe20000004100 */
[----:B------:R-:W-:Y:S01]  /*7920*/  ISETP.GT.AND P1, PT, R3, 0x8, P1 ;  /* 0x000000080300780c */ /* 0x000fe20000f24270 */
[----:B------:R-:W-:Y:S01]  /*7930*/  @P0 IMAD.MOV.U32 R4, RZ, RZ, R10 ;  /* 0x000000ffff040224 */ /* 0x000fe200078e000a */
[----:B------:R-:W-:Y:S02]  /*7940*/  BSSY B1, `(.L_x_288) ;  /* 0x0000009000017945 */ /* 0x000fe40003800000 */
[----:B------:R-:W-:-:S04]  /*7950*/  FMUL R5, R5, R154 ;  /* 0x0000009a05057220 */ /* 0x000fc80000400000 */
[----:B------:R-:W-:-:S05]  /*7960*/  FFMA R5, R150, R153, R5 ;  /* 0x0000009996057223 */ /* 0x000fca0000000005 */
[----:B------:R-:W-:-:S04]  /*7970*/  F2FP.F16.F32.PACK_AB R5, RZ, R5 ;  /* 0x00000005ff05723e */ /* 0x000fc800000000ff */
[----:B------:R-:W-:Y:S01]  /*7980*/  PRMT R2, R5, 0x7610, R2 ;  /* 0x0000761005027816 */ /* 0x000fe20000000002 */
[----:B------:R-:W-:-:S05]  /*7990*/  @P0 IMAD.MOV.U32 R5, RZ, RZ, R11 ;  /* 0x000000ffff050224 */ /* 0x000fca00078e000b */
[----:B------:R0:W-:Y:S01]  /*79a0*/  @P0 STG.E.U16 desc[UR36][R4.64+0x1f0], R2 ;  /* 0x0001f00204000986 */ /* 0x0001e2000c101524 */
[----:B------:R-:W-:Y:S05]  /*79b0*/  @!P1 BRA `(.L_x_289) ;  /* 0x0000000000049947 */ /* 0x000fea0003800000 */
[----:B------:R4:W5:Y:S02]  /*79c0*/  LDG.E.LTC128B.U16 R22, desc[UR36][R8.64+0x1f2] ;  /* 0x0001f22408167981 */ /* 0x000964000c1e1520 */
.L_x_289:
[----:B------:R-:W-:Y:S05]  /*79d0*/  BSYNC B1 ;  /* 0x0000000000017941 */ /* 0x000fea0003800000 */
.L_x_288:
[----:B------:R-:W-:Y:S05]  /*79e0*/  @!P1 BRA `(.L_x_290) ;  /* 0x0000002400409947 */ /* 0x000fea0003800000 */
[----:B-----5:R-:W-:-:S05]  /*79f0*/  HADD2.F32 R3, -RZ, R22.H0_H0 ;  /* 0x20000016ff037230 */ /* 0x020fca0000004100 */
[----:B------:R-:W-:-:S04]  /*7a00*/  FMUL R0, R3, R154 ;  /* 0x0000009a03007220 */ /* 0x000fc80000400000 */
[----:B------:R-:W-:-:S05]  /*7a10*/  FFMA R0, R151, R153, R0 ;  /* 0x0000009997007223 */ /* 0x000fca0000000000 */
[----:B------:R-:W-:-:S05]  /*7a20*/  F2FP.F16.F32.PACK_AB R0, RZ, R0 ;  /* 0x00000000ff00723e */ /* 0x000fca00000000ff */
[----:B------:R0:W-:Y:S01]  /*7a30*/  STG.E.U16 desc[UR36][R10.64+0x1f2], R0 ;  /* 0x0001f2000a007986 */ /* 0x0001e2000c101524 */
[----:B------:R-:W-:Y:S05]  /*7a40*/  BRA `(.L_x_290) ;  /* 0x0000002400287947 */ /* 0x000fea0003800000 */
.L_x_37:
[----:B------:R-:W-:Y:S01]  /*7a50*/  ISETP.GT.AND P2, PT, R0, 0x1, PT ;  /* 0x000000010000780c */ /* 0x000fe20003f44270 */
[----:B------:R-:W-:Y:S01]  /*7a60*/  ULDC.64 UR4, c[0x0][0x5c0] ;  /* 0x0001700000047ab9 */ /* 0x000fe20000000a00 */
[-C--:B------:R-:W-:Y:S01]  /*7a70*/  FMUL R24, R24, R153.reuse ;  /* 0x0000009918187220 */ /* 0x080fe20000400000 */
[-C--:B------:R-:W-:Y:S01]  /*7a80*/  FMUL R25, R25, R153.reuse ;  /* 0x0000009919197220 */ /* 0x080fe20000400000 */
[----:B------:R-:W-:Y:S01]  /*7a90*/  ISETP.GT.AND P1, PT, R3, RZ, P2 ;  /* 0x000000ff0300720c */ /* 0x000fe20001724270 */
[-C--:B------:R-:W-:Y:S01]  /*7aa0*/  FMUL R26, R26, R153.reuse ;  /* 0x000000991a1a7220 */ /* 0x080fe20000400000 */
[----:B------:R-:W-:Y:S01]  /*7ab0*/  LEA R4, P4, R6, UR4, 0x1 ;  /* 0x0000000406047c11 */ /* 0x000fe2000f8808ff */
[-C--:B------:R-:W-:Y:S01]  /*7ac0*/  FMUL R27, R27, R153.reuse ;  /* 0x000000991b1b7220 */ /* 0x080fe20000400000 */
[----:B------:R-:W-:Y:S01]  /*7ad0*/  F2FP.F16.F32.PACK_AB R24, RZ, R24 ;  /* 0x00000018ff18723e */ /* 0x000fe200000000ff */
[-C--:B------:R-:W-:Y:S01]  /*7ae0*/  FMUL R28, R28, R153.reuse ;  /* 0x000000991c1c7220 */ /* 0x080fe20000400000 */
[----:B------:R-:W-:Y:S01]  /*7af0*/  LEA.HI.X R5, R6, UR5, R181, 0x1, P4 ;  /* 0x0000000506057c11 */ /* 0x000fe2000a0f0cb5 */
[----:B------:R-:W-:Y:S01]  /*7b00*/  FMUL R29, R29, R153 ;  /* 0x000000991d1d7220 */ /* 0x000fe20000400000 */
[----:B------:R-:W-:Y:S01]  /*7b10*/  F2FP.F16.F32.PACK_AB R25, RZ, R25 ;  /* 0x00000019ff19723e */ /* 0x000fe200000000ff */
[-C--:B------:R-:W-:Y:S01]  /*7b20*/  FMUL R30, R30, R153.reuse ;  /* 0x000000991e1e7220 */ /* 0x080fe20000400000 */
[----:B------:R-:W-:Y:S01]  /*7b30*/  ISETP.GT.AND P2, PT, R3, 0x8, P2 ;  /* 0x000000080300780c */ /* 0x000fe20001744270 */
[----:B------:R-:W-:Y:S01]  /*7b40*/  @P3 STG.E.U16 desc[UR36][R4.64], R24 ;  /* 0x0000001804003986 */ /* 0x000fe2000c101524 */
[C---:B------:R-:W-:Y:S01]  /*7b50*/  SHF.L.U64.HI R11, R10.reuse, 0x4, R11 ;  /* 0x000000040a0b7819 */ /* 0x040fe2000001020b */
[-C--:B------:R-:W-:Y:S01]  /*7b60*/  FMUL R31, R31, R153.reuse ;  /* 0x000000991f1f7220 */ /* 0x080fe20000400000 */
[----:B------:R-:W-:Y:S01]  /*7b70*/  LEA R6, P3, R10, R4, 0x4 ;  /* 0x000000040a067211 */ /* 0x000fe200078620ff */
[----:B------:R-:W-:Y:S01]  /*7b80*/  @P1 STG.E.U16 desc[UR36][R4.64+0x2], R25 ;  /* 0x0000021904001986 */ /* 0x000fe2000c101524 */
[----:B------:R-:W-:Y:S01]  /*7b90*/  ISETP.GT.AND P1, PT, R3, 0x8, P0 ;  /* 0x000000080300780c */ /* 0x000fe20000724270 */
[----:B------:R-:W-:Y:S01]  /*7ba0*/  FMUL R32, R32, R153 ;  /* 0x0000009920207220 */ /* 0x000fe20000400000 */
[----:B------:R-:W-:Y:S01]  /*7bb0*/  F2FP.F16.F32.PACK_AB R26, RZ, R26 ;  /* 0x0000001aff1a723e */ /* 0x000fe200000000ff */
[----:B------:R-:W-:Y:S01]  /*7bc0*/  IMAD.X R7, R11, 0x1, R5, P3 ;  /* 0x000000010b077824 */ /* 0x000fe200018e0605 */
[----:B------:R-:W-:Y:S01]  /*7bd0*/  F2FP.F16.F32.PACK_AB R27, RZ, R27 ;  /* 0x0000001bff1b723e */ /* 0x000fe200000000ff */
[-C--:B------:R-:W-:Y:S01]  /*7be0*/  FMUL R33, R33, R153.reuse ;  /* 0x0000009921217220 */ /* 0x080fe20000400000 */
[----:B------:R-:W-:Y:S01]  /*7bf0*/  ISETP.GT.AND P0, PT, R0, 0x8, PT ;  /* 0x000000080000780c */ /* 0x000fe20003f04270 */
[-C--:B------:R-:W-:Y:S01]  /*7c00*/  FMUL R34, R34, R153.reuse ;  /* 0x0000009922227220 */ /* 0x080fe20000400000 */
[----:B------:R-:W-:Y:S01]  /*7c10*/  F2FP.F16.F32.PACK_AB R28, RZ, R28 ;  /* 0x0000001cff1c723e */ /* 0x000fe200000000ff */
[-C--:B------:R-:W-:Y:S01]  /*7c20*/  FMUL R35, R35, R153.reuse ;  /* 0x0000009923237220 */ /* 0x080fe20000400000 */
[C---:B------:R-:W-:Y:S01]  /*7c30*/  ISETP.GT.AND P4, PT, R3.reuse, RZ, P0 ;  /* 0x000000ff0300720c */ /* 0x040fe20000784270 */
[----:B------:R-:W-:Y:S01]  /*7c40*/  FMUL R36, R36, R153 ;  /* 0x0000009924247220 */ /* 0x000fe20000400000 */
[----:B------:R-:W-:Y:S01]  /*7c50*/  F2FP.F16.F32.PACK_AB R29, RZ, R29 ;  /* 0x0000001dff1d723e */ /* 0x000fe200000000ff */
[----:B------:R-:W-:Y:S01]  /*7c60*/  @P1 STG.E.U16 desc[UR36][R6.64], R26 ;  /* 0x0000001a06001986 */ /* 0x000fe2000c101524 */
[----:B------:R-:W-:Y:S01]  /*7c70*/  ISETP.GT.AND P1, PT, R3, 0x8, P0 ;  /* 0x000000080300780c */ /* 0x000fe20000724270 */
[-C--:B------:R-:W-:Y:S01]  /*7c80*/  FMUL R37, R37, R153.reuse ;  /* 0x0000009925257220 */ /* 0x080fe20000400000 */
[----:B------:R-:W-:Y:S01]  /*7c90*/  F2FP.F16.F32.PACK_AB R30, RZ, R30 ;  /* 0x0000001eff1e723e */ /* 0x000fe200000000ff */
[----:B------:R-:W-:Y:S01]  /*7ca0*/  @P2 STG.E.U16 desc[UR36][R6.64+0x2], R27 ;  /* 0x0000021b06002986 */ /* 0x000fe2000c101524 */
[----:B------:R-:W-:Y:S01]  /*7cb0*/  ISETP.GT.AND P2, PT, R0, 0x9, PT ;  /* 0x000000090000780c */ /* 0x000fe20003f44270 */
[----:B------:R-:W-:Y:S01]  /*7cc0*/  FMUL R38, R38, R153 ;  /* 0x0000009926267220 */ /* 0x000fe20000400000 */
[----:B------:R-:W-:Y:S01]  /*7cd0*/  F2FP.F16.F32.PACK_AB R31, RZ, R31 ;  /* 0x0000001fff1f723e */ /* 0x000fe200000000ff */
[-C--:B------:R-:W-:Y:S01]  /*7ce0*/  FMUL R39, R39, R153.reuse ;  /* 0x0000009927277220 */ /* 0x080fe20000400000 */
[C---:B------:R-:W-:Y:S01]  /*7cf0*/  ISETP.GT.AND P3, PT, R3.reuse, RZ, P2 ;  /* 0x000000ff0300720c */ /* 0x040fe20001764270 */
[----:B------:R-:W-:Y:S01]  /*7d00*/  @P4 STG.E.U16 desc[UR36][R4.64+0x10], R28 ;  /* 0x0000101c04004986 */ /* 0x000fe2000c101524 */
[----:B------:R-:W-:Y:S01]  /*7d10*/  ISETP.GT.AND P2, PT, R3, 0x8, P2 ;  /* 0x000000080300780c */ /* 0x000fe20001744270 */
[-C--:B------:R-:W-:Y:S01]  /*7d20*/  FMUL R40, R40, R153.reuse ;  /* 0x0000009928287220 */ /* 0x080fe20000400000 */
[----:B------:R-:W-:Y:S01]  /*7d30*/  ISETP.GT.AND P0, PT, R0, 0x10, PT ;  /* 0x000000100000780c */ /* 0x000fe20003f04270 */
[-C--:B------:R-:W-:Y:S01]  /*7d40*/  FMUL R41, R41, R153.reuse ;  /* 0x0000009929297220 */ /* 0x080fe20000400000 */
[----:B------:R-:W-:Y:S01]  /*7d50*/  F2FP.F16.F32.PACK_AB R32, RZ, R32 ;  /* 0x00000020ff20723e */ /* 0x000fe200000000ff */
[-C--:B------:R-:W-:Y:S01]  /*7d60*/  FMUL R42, R42, R153.reuse ;  /* 0x000000992a2a7220 */ /* 0x080fe20000400000 */
[----:B------:R-:W-:Y:S01]  /*7d70*/  ISETP.GT.AND P4, PT, R3, RZ, P0 ;  /* 0x000000ff0300720c */ /* 0x000fe20000784270 */
[----:B------:R-:W-:Y:S01]  /*7d80*/  FMUL R43, R43, R153 ;  /* 0x000000992b2b7220 */ /* 0x000fe20000400000 */
[----:B------:R-:W-:Y:S01]  /*7d90*/  F2FP.F16.F32.PACK_AB R33, RZ, R33 ;  /* 0x00000021ff21723e */ /* 0x000fe200000000ff */
[-C--:B------:R-:W-:Y:S01]  /*7da0*/  FMUL R44, R44, R153.reuse ;  /* 0x000000992c2c7220 */ /* 0x080fe20000400000 */
[----:B------:R-:W-:Y:S01]  /*7db0*/  F2FP.F16.F32.PACK_AB R34, RZ, R34 ;  /* 0x00000022ff22723e */ /* 0x000fe200000000ff */
[----:B------:R-:W-:Y:S01]  /*7dc0*/  @P3 STG.E.U16 desc[UR36][R4.64+0x12], R29 ;  /* 0x0000121d04003986 */ /* 0x000fe2000c101524 */
[----:B------:R-:W-:Y:S01]  /*7dd0*/  ISETP.GT.AND P3, PT, R0, 0x11, PT ;  /* 0x000000110000780c */ /* 0x000fe20003f64270 */
[----:B------:R-:W-:Y:S01]  /*7de0*/  FMUL R45, R45, R153 ;  /* 0x000000992d2d7220 */ /* 0x000fe20000400000 */
[----:B------:R-:W-:Y:S01]  /*7df0*/  F2FP.F16.F32.PACK_AB R35, RZ, R35 ;  /* 0x00000023ff23723e */ /* 0x000fe200000000ff */
[----:B------:R-:W-:Y:S01]  /*7e00*/  @P1 STG.E.U16 desc[UR36][R6.64+0x10], R30 ;  /* 0x0000101e06001986 */ /* 0x000fe2000c101524 */
[C---:B------:R-:W-:Y:S01]  /*7e10*/  ISETP.GT.AND P1, PT, R3.reuse, 0x8, P0 ;  /* 0x000000080300780c */ /* 0x040fe20000724270 */
[-C--:B------:R-:W-:Y:S01]  /*7e20*/  FMUL R46, R46, R153.reuse ;  /* 0x000000992e2e7220 */ /* 0x080fe20000400000 */
[----:B------:R-:W-:Y:S01]  /*7e30*/  ISETP.GT.AND P0, PT, R0, 0x18, PT ;  /* 0x000000180000780c */ /* 0x000fe20003f04270 */
[----:B------:R-:W-:Y:S01]  /*7e40*/  @P2 STG.E.U16 desc[UR36][R6.64+0x12], R31 ;  /* 0x0000121f06002986 */ /* 0x000fe2000c101524 */
[----:B------:R-:W-:Y:S01]  /*7e50*/  ISETP.GT.AND P2, PT, R3, RZ, P3 ;  /* 0x000000ff0300720c */ /* 0x000fe20001f44270 */
[-C--:B------:R-:W-:Y:S01]  /*7e60*/  FMUL R47, R47, R153.reuse ;  /* 0x000000992f2f7220 */ /* 0x080fe20000400000 */
[C---:B------:R-:W-:Y:S01]  /*7e70*/  ISETP.GT.AND P3, PT, R3.reuse, 0x8, P3 ;  /* 0x000000080300780c */ /* 0x040fe20001f64270 */
[----:B------:R-:W-:Y:S01]  /*7e80*/  @P4 STG.E.U16 desc[UR36][R4.64+0x20], R32 ;  /* 0x0000202004004986 */ /* 0x000fe2000c101524 */
[----:B------:R-:W-:Y:S01]  /*7e90*/  ISETP.GT.AND P4, PT, R3, RZ, P0 ;  /* 0x000000ff0300720c */ /* 0x000fe20000784270 */
[-C--:B------:R-:W-:Y:S01]  /*7ea0*/  FMUL R48, R48, R153.reuse ;  /* 0x0000009930307220 */ /* 0x080fe20000400000 */
[----:B------:R-:W-:Y:S01]  /*7eb0*/  F2FP.F16.F32.PACK_AB R36, RZ, R36 ;  /* 0x00000024ff24723e */ /* 0x000fe200000000ff */
[----:B------:R-:W-:Y:S01]  /*7ec0*/  FMUL R49, R49, R153 ;  /* 0x0000009931317220 */ /* 0x000fe20000400000 */
[----:B------:R-:W-:Y:S01]  /*7ed0*/  F2FP.F16.F32.PACK_AB R37, RZ, R37 ;  /* 0x00000025ff25723e */ /* 0x000fe200000000ff */
[-C--:B------:R-:W-:Y:S01]  /*7ee0*/  FMUL R50, R50, R153.reuse ;  /* 0x0000009932327220 */ /* 0x080fe20000400000 */
[----:B------:R-:W-:Y:S01]  /*7ef0*/  F2FP.F16.F32.PACK_AB R38, RZ, R38 ;  /* 0x00000026ff26723e */ /* 0x000fe200000000ff */
[----:B------:R-:W-:Y:S01]  /*7f00*/  FMUL R51, R51, R153 ;  /* 0x0000009933337220 */ /* 0x000fe20000400000 */
[----:B------:R-:W-:Y:S01]  /*7f10*/  F2FP.F16.F32.PACK_AB R39, RZ, R39 ;  /* 0x00000027ff27723e */ /* 0x000fe200000000ff */
[----:B------:R-:W-:Y:S01]  /*7f20*/  @P2 STG.E.U16 desc[UR36][R4.64+0x22], R33 ;  /* 0x0000222104002986 */ /* 0x000fe2000c101524 */
[----:B------:R-:W-:Y:S01]  /*7f30*/  F2FP.F16.F32.PACK_AB R40, RZ, R40 ;  /* 0x00000028ff28723e */ /* 0x000fe200000000ff */
[----:B------:R-:W-:Y:S01]  /*7f40*/  FMUL R52, R52, R153 ;  /* 0x0000009934347220 */ /* 0x000fe20000400000 */
[----:B------:R-:W-:Y:S01]  /*7f50*/  F2FP.F16.F32.PACK_AB R41, RZ, R41 ;  /* 0x00000029ff29723e */ /* 0x000fe200000000ff */
[----:B------:R-:W-:Y:S01]  /*7f60*/  @P1 STG.E.U16 desc[UR36][R6.64+0x20], R34 ;  /* 0x0000202206001986 */ /* 0x000fe2000c101524 */
[----:B------:R-:W-:Y:S01]  /*7f70*/  ISETP.GT.AND P1, PT, R3, 0x8, P0 ;  /* 0x000000080300780c */ /* 0x000fe20000724270 */
[-C--:B------:R-:W-:Y:S01]  /*7f80*/  FMUL R53, R53, R153.reuse ;  /* 0x0000009935357220 */ /* 0x080fe20000400000 */
[C---:B------:R-:W-:Y:S01]  /*7f90*/  ISETP.GT.AND P0, PT, R0.reuse, 0x20, PT ;  /* 0x000000200000780c */ /* 0x040fe20003f04270 */
[----:B------:R-:W-:Y:S01]  /*7fa0*/  @P3 STG.E.U16 desc[UR36][R6.64+0x22], R35 ;  /* 0x0000222306003986 */ /* 0x000fe2000c101524 */
[----:B------:R-:W-:Y:S01]  /*7fb0*/  ISETP.GT.AND P3, PT, R0, 0x19, PT ;  /* 0x000000190000780c */ /* 0x000fe20003f64270 */
[-C--:B------:R-:W-:Y:S01]  /*7fc0*/  FMUL R54, R54, R153.reuse ;  /* 0x0000009936367220 */ /* 0x080fe20000400000 */
[----:B------:R-:W-:Y:S01]  /*7fd0*/  F2FP.F16.F32.PACK_AB R42, RZ, R42 ;  /* 0x0000002aff2a723e */ /* 0x000fe200000000ff */
[----:B------:R-:W-:Y:S01]  /*7fe0*/  @P4 STG.E.U16 desc[UR36][R4.64+0x30], R36 ;  /* 0x0000302404004986 */ /* 0x000fe2000c101524 */
[----:B------:R-:W-:Y:S01]  /*7ff0*/  ISETP.GT.AND P2, PT, R3, RZ, P3 ;  /* 0x000000ff0300720c */ /* 0x000fe20001f44270 */
[-C--:B------:R-:W-:Y:S01]  /*8000*/  FMUL R55, R55, R153.reuse ;  /* 0x0000009937377220 */ /* 0x080fe20000400000 */
[C---:B------:R-:W-:Y:S01]  /*8010*/  ISETP.GT.AND P3, PT, R3.reuse, 0x8, P3 ;  /* 0x000000080300780c */ /* 0x040fe20001f64270 */
[-C--:B------:R-:W-:Y:S01]  /*8020*/  FMUL R56, R56, R153.reuse ;  /* 0x0000009938387220 */ /* 0x080fe20000400000 */
[----:B------:R-:W-:Y:S01]  /*8030*/  ISETP.GT.AND P4, PT, R3, RZ, P0 ;  /* 0x000000ff0300720c */ /* 0x000fe20000784270 */
[----:B------:R-:W-:Y:S01]  /*8040*/  FMUL R57, R57, R153 ;  /* 0x0000009939397220 */ /* 0x000fe20000400000 */
[----:B------:R-:W-:Y:S01]  /*8050*/  F2FP.F16.F32.PACK_AB R43, RZ, R43 ;  /* 0x0000002bff2b723e */ /* 0x000fe200000000ff */
[-C--:B------:R-:W-:Y:S01]  /*8060*/  FMUL R58, R58, R153.reuse ;  /* 0x000000993a3a7220 */ /* 0x080fe20000400000 */
[----:B------:R-:W-:Y:S01]  /*8070*/  F2FP.F16.F32.PACK_AB R44, RZ, R44 ;  /* 0x0000002cff2c723e */ /* 0x000fe200000000ff */
[----:B------:R-:W-:Y:S01]  /*8080*/  FMUL R59, R59, R153 ;  /* 0x000000993b3b7220 */ /* 0x000fe20000400000 */
[----:B------:R-:W-:Y:S01]  /*8090*/  F2FP.F16.F32.PACK_AB R45, RZ, R45 ;  /* 0x0000002dff2d723e */ /* 0x000fe200000000ff */
[----:B------:R-:W-:Y:S01]  /*80a0*/  FMUL R60, R60, R153 ;  /* 0x000000993c3c7220 */ /* 0x000fe20000400000 */
[----:B------:R-:W-:Y:S01]  /*80b0*/  F2FP.F16.F32.PACK_AB R46, RZ, R46 ;  /* 0x0000002eff2e723e */ /* 0x000fe200000000ff */
[----:B------:R-:W-:Y:S01]  /*80c0*/  @P2 STG.E.U16 desc[UR36][R4.64+0x32], R37 ;  /* 0x0000322504002986 */ /* 0x000fe2000c101524 */
[----:B------:R-:W-:Y:S01]  /*80d0*/  F2FP.F16.F32.PACK_AB R47, RZ, R47 ;  /* 0x0000002fff2f723e */ /* 0x000fe200000000ff */
[-C--:B------:R-:W-:Y:S01]  /*80e0*/  FMUL R61, R61, R153.reuse ;  /* 0x000000993d3d7220 */ /* 0x080fe20000400000 */
[----:B------:R-:W-:Y:S01]  /*80f0*/  F2FP.F16.F32.PACK_AB R48, RZ, R48 ;  /* 0x00000030ff30723e */ /* 0x000fe200000000ff */
[----:B------:R-:W-:Y:S01]  /*8100*/  @P1 STG.E.U16 desc[UR36][R6.64+0x30], R38 ;  /* 0x0000302606001986 */ /* 0x000fe2000c101524 */
[----:B------:R-:W-:Y:S01]  /*8110*/  ISETP.GT.AND P1, PT, R3, 0x8, P0 ;  /* 0x000000080300780c */ /* 0x000fe20000724270 */
[-C--:B------:R-:W-:Y:S01]  /*8120*/  FMUL R62, R62, R153.reuse ;  /* 0x000000993e3e7220 */ /* 0x080fe20000400000 */
[C---:B------:R-:W-:Y:S01]  /*8130*/  ISETP.GT.AND P0, PT, R0.reuse, 0x28, PT ;  /* 0x000000280000780c */ /* 0x040fe20003f04270 */
[----:B------:R-:W-:Y:S01]  /*8140*/  @P3 STG.E.U16 desc[UR36][R6.64+0x32], R39 ;  /* 0x0000322706003986 */ /* 0x000fe2000c101524 */
[----:B------:R-:W-:Y:S01]  /*8150*/  ISETP.GT.AND P3, PT, R0, 0x21, PT ;  /* 0x000000210000780c */ /* 0x000fe20003f64270 */
[----:B------:R-:W-:Y:S01]  /*8160*/  FMUL R63, R63, R153 ;  /* 0x000000993f3f7220 */ /* 0x000fe20000400000 */
[----:B------:R-:W-:Y:S01]  /*8170*/  F2FP.F16.F32.PACK_AB R49, RZ, R49 ;  /* 0x00000031ff31723e */ /* 0x000fe200000000ff */
[----:B------:R-:W-:Y:S01]  /*8180*/  @P4 STG.E.U16 desc[UR36][R4.64+0x40], R40 ;  /* 0x0000402804004986 */ /* 0x000fe2000c101524 */
[C---:B------:R-:W-:Y:S01]  /*8190*/  ISETP.GT.AND P2, PT, R3.reuse, RZ, P3 ;  /* 0x000000ff0300720c */ /* 0x040fe20001f44270 */
[-C--:B------:R-:W-:Y:S01]  /*81a0*/  FMUL R64, R64, R153.reuse ;  /* 0x0000009940407220 */ /* 0x080fe20000400000 */
[----:B------:R-:W-:Y:S01]  /*81b0*/  ISETP.GT.AND P3, PT, R3, 0x8, P3 ;  /* 0x000000080300780c */ /* 0x000fe20001f64270 */
[-C--:B------:R-:W-:Y:S01]  /*81c0*/  FMUL R65, R65, R153.reuse ;  /* 0x0000009941417220 */ /* 0x080fe20000400000 */
        /* <DEDUP_REMOVED lines=248> */
[----:B------:R-:W-:-:S02]  /*9150*/  ISETP.GT.AND P1, PT, R3, 0x8, P0 ;  /* 0x000000080300780c */ /* 0x000fc40000724270 */
[C---:B------:R-:W-:Y:S01]  /*9160*/  ISETP.GT.AND P0, PT, R0.reuse, 0x78, PT ;  /* 0x000000780000780c */ /* 0x040fe20003f04270 */
[----:B------:R-:W-:Y:S01]  /*9170*/  @P3 STG.E.U16 desc[UR36][R6.64+0xd2], R79 ;  /* 0x0000d24f06003986 */ /* 0x000fe2000c101524 */
[----:B------:R-:W-:Y:S02]  /*9180*/  ISETP.GT.AND P3, PT, R0, 0x71, PT ;  /* 0x000000710000780c */ /* 0x000fe40003f64270 */
[----:B------:R-:W-:Y:S01]  /*9190*/  F2FP.F16.F32.PACK_AB R119, RZ, R119 ;  /* 0x00000077ff77723e */ /* 0x000fe200000000ff */
[----:B------:R-:W-:Y:S01]  /*91a0*/  @P4 STG.E.U16 desc[UR36][R4.64+0xe0], R80 ;  /* 0x0000e05004004986 */ /* 0x000fe2000c101524 */
[C---:B------:R-:W-:Y:S02]  /*91b0*/  ISETP.GT.AND P2, PT, R3.reuse, RZ, P3 ;  /* 0x000000ff0300720c */ /* 0x040fe40001f44270 */
[C---:B------:R-:W-:Y:S02]  /*91c0*/  ISETP.GT.AND P3, PT, R3.reuse, 0x8, P3 ;  /* 0x000000080300780c */ /* 0x040fe40001f64270 */
[----:B------:R-:W-:-:S02]  /*91d0*/  ISETP.GT.AND P4, PT, R3, RZ, P0 ;  /* 0x000000ff0300720c */ /* 0x000fc40000784270 */
[----:B------:R-:W-:Y:S02]  /*91e0*/  F2FP.F16.F32.PACK_AB R120, RZ, R120 ;  /* 0x00000078ff78723e */ /* 0x000fe400000000ff */
[----:B------:R-:W-:Y:S02]  /*91f0*/  F2FP.F16.F32.PACK_AB R121, RZ, R121 ;  /* 0x00000079ff79723e */ /* 0x000fe400000000ff */
[----:B------:R-:W-:Y:S02]  /*9200*/  F2FP.F16.F32.PACK_AB R122, RZ, R122 ;  /* 0x0000007aff7a723e */ /* 0x000fe400000000ff */
[----:B------:R-:W-:Y:S01]  /*9210*/  F2FP.F16.F32.PACK_AB R123, RZ, R123 ;  /* 0x0000007bff7b723e */ /* 0x000fe200000000ff */
[----:B------:R-:W-:Y:S01]  /*9220*/  @P2 STG.E.U16 desc[UR36][R4.64+0xe2], R81 ;  /* 0x0000e25104002986 */ /* 0x000fe2000c101524 */
[----:B------:R-:W-:Y:S02]  /*9230*/  F2FP.F16.F32.PACK_AB R124, RZ, R124 ;  /* 0x0000007cff7c723e */ /* 0x000fe400000000ff */
        /* <DEDUP_REMOVED lines=66> */
[----:B------:R-:W-:Y:S04]  /*9660*/  @P2 STG.E.U16 desc[UR36][R4.64+0x122], R97 ;  /* 0x0001226104002986 */ /* 0x000fe8000c101524 */
[----:B------:R-:W-:Y:S01]  /*9670*/  @P1 STG.E.U16 desc[UR36][R6.64+0x120], R98 ;  /* 0x0001206206001986 */ /* 0x000fe2000c101524 */
[----:B------:R-:W-:-:S02]  /*9680*/  ISETP.GT.AND P1, PT, R3, 0x8, P0 ;  /* 0x000000080300780c */ /* 0x000fc40000724270 */
[C---:B------:R-:W-:Y:S01]  /*9690*/  ISETP.GT.AND P0, PT, R0.reuse, 0xa0, PT ;  /* 0x000000a00000780c */ /* 0x040fe20003f04270 */
[----:B------:R-:W-:Y:S01]  /*96a0*/  @P3 STG.E.U16 desc[UR36][R6.64+0x122], R99 ;  /* 0x0001226306003986 */ /* 0x000fe2000c101524 */
[----:B------:R-:W-:-:S03]  /*96b0*/  ISETP.GT.AND P3, PT, R0, 0x99, PT ;  /* 0x000000990000780c */ /* 0x000fc60003f64270 */
[----:B------:R-:W-:Y:S01]  /*96c0*/  @P4 STG.E.U16 desc[UR36][R4.64+0x130], R100 ;  /* 0x0001306404004986 */ /* 0x000fe2000c101524 */
[C---:B------:R-:W-:Y:S02]  /*96d0*/  ISETP.GT.AND P2, PT, R3.reuse, RZ, P3 ;  /* 0x000000ff0300720c */ /* 0x040fe40001f44270 */
[C---:B------:R-:W-:Y:S02]  /*96e0*/  ISETP.GT.AND P3, PT, R3.reuse, 0x8, P3 ;  /* 0x000000080300780c */ /* 0x040fe40001f64270 */
[----:B------:R-:W-:-:S09]  /*96f0*/  ISETP.GT.AND P4, PT, R3, RZ, P0 ;  /* 0x000000ff0300720c */ /* 0x000fd20000784270 */
[----:B------:R-:W-:Y:S04]  /*9700*/  @P2 STG.E.U16 desc[UR36][R4.64+0x132], R101 ;  /* 0x0001326504002986 */ /* 0x000fe8000c101524 */
[----:B------:R-:W-:Y:S01]  /*9710*/  @P1 STG.E.U16 desc[UR36][R6.64+0x130], R102 ;  /* 0x0001306606001986 */ /* 0x000fe2000c101524 */
[----:B------:R-:W-:Y:S02]  /*9720*/  ISETP.GT.AND P1, PT, R3, 0x8, P0 ;  /* 0x000000080300780c */ /* 0x000fe40000724270 */
        /* <DEDUP_REMOVED lines=76> */
[C---:B------:R-:W-:Y:S02]  /*9bf0*/  ISETP.GT.AND P3, PT, R3.reuse, RZ, P0 ;  /* 0x000000ff0300720c */ /* 0x040fe40000764270 */
[----:B------:R-:W-:-:S07]  /*9c00*/  ISETP.GT.AND P0, PT, R3, 0x8, P0 ;  /* 0x000000080300780c */ /* 0x000fce0000704270 */
[----:B------:R-:W-:Y:S04]  /*9c10*/  @P2 STG.E.U16 desc[UR36][R4.64+0x1b2], R133 ;  /* 0x0001b28504002986 */ /* 0x000fe8000c101524 */
[----:B------:R-:W-:Y:S01]  /*9c20*/  @P1 STG.E.U16 desc[UR36][R6.64+0x1b0], R134 ;  /* 0x0001b08606001986 */ /* 0x000fe2000c101524 */
[----:B------:R-:W-:-:S03]  /*9c30*/  ISETP.GT.AND P1, PT, R0, 0xe8, PT ;  /* 0x000000e80000780c */ /* 0x000fc60003f24270 */
        /* <DEDUP_REMOVED lines=11> */
[C---:B------:R-:W-:Y:S02]  /*9cf0*/  ISETP.GT.AND P2, PT, R3.reuse, RZ, P0 ;  /* 0x000000ff0300720c */ /* 0x040fe40000744270 */
[----:B------:R-:W-:Y:S01]  /*9d00*/  ISETP.GT.AND P0, PT, R3, 0x8, P0 ;  /* 0x000000080300780c */ /* 0x000fe20000704270 */
[----:B------:R-:W-:Y:S01]  /*9d10*/  @P3 STG.E.U16 desc[UR36][R4.64+0x1d0], R140 ;  /* 0x0001d08c04003986 */ /* 0x000fe2000c101524 */
[----:B------:R-:W-:-:S04]  /*9d20*/  ISETP.GT.AND P3, PT, R0, 0xf0, PT ;  /* 0x000000f00000780c */ /* 0x000fc80003f64270 */
[C---:B------:R-:W-:Y:S02]  /*9d30*/  ISETP.GT.AND P4, PT, R3.reuse, RZ, P3 ;  /* 0x000000ff0300720c */ /* 0x040fe40001f84270 */
[----:B------:R-:W-:-:S03]  /*9d40*/  ISETP.GT.AND P3, PT, R3, 0x8, P3 ;  /* 0x000000080300780c */ /* 0x000fc60001f64270 */
[----:B------:R-:W-:Y:S01]  /*9d50*/  @P2 STG.E.U16 desc[UR36][R4.64+0x1d2], R141 ;  /* 0x0001d28d04002986 */ /* 0x000fe2000c101524 */
[----:B------:R-:W-:-:S03]  /*9d60*/  ISETP.GT.AND P2, PT, R0, 0xf8, PT ;  /* 0x000000f80000780c */ /* 0x000fc60003f44270 */
[----:B------:R-:W-:Y:S01]  /*9d70*/  @P1 STG.E.U16 desc[UR36][R6.64+0x1d0], R142 ;  /* 0x0001d08e06001986 */ /* 0x000fe2000c101524 */
[----:B------:R-:W-:-:S03]  /*9d80*/  ISETP.GT.AND P1, PT, R0, 0xf9, PT ;  /* 0x000000f90000780c */ /* 0x000fc60003f24270 */
[----:B------:R-:W-:Y:S01]  /*9d90*/  @P0 STG.E.U16 desc[UR36][R6.64+0x1d2], R143 ;  /* 0x0001d28f06000986 */ /* 0x000fe2000c101524 */
[----:B------:R-:W-:-:S03]  /*9da0*/  ISETP.GT.AND P0, PT, R0, 0xf1, PT ;  /* 0x000000f10000780c */ /* 0x000fc60003f04270 */
[----:B------:R-:W-:Y:S01]  /*9db0*/  @P4 STG.E.U16 desc[UR36][R4.64+0x1e0], R144 ;  /* 0x0001e09004004986 */ /* 0x000fe2000c101524 */
[C---:B------:R-:W-:Y:S02]  /*9dc0*/  ISETP.GT.AND P4, PT, R3.reuse, RZ, P0 ;  /* 0x000000ff0300720c */ /* 0x040fe40000784270 */
[----:B------:R-:W-:-:S11]  /*9dd0*/  ISETP.GT.AND P0, PT, R3, 0x8, P0 ;  /* 0x000000080300780c */ /* 0x000fd60000704270 */
[----:B------:R-:W-:Y:S01]  /*9de0*/  @P4 STG.E.U16 desc[UR36][R4.64+0x1e2], R145 ;  /* 0x0001e29104004986 */ /* 0x000fe2000c101524 */
[C---:B------:R-:W-:Y:S01]  /*9df0*/  ISETP.GT.AND P4, PT, R3.reuse, RZ, P2 ;  /* 0x000000ff0300720c */ /* 0x040fe20001784270 */
[----:B------:R-:W-:Y:S01]  /*9e00*/  @P0 IMAD.MOV.U32 R2, RZ, RZ, R6 ;  /* 0x000000ffff020224 */ /* 0x000fe200078e0006 */
[C---:B------:R-:W-:Y:S01]  /*9e10*/  ISETP.GT.AND P2, PT, R3.reuse, 0x8, P2 ;  /* 0x000000080300780c */ /* 0x040fe20001744270 */
[----:B------:R-:W-:Y:S01]  /*9e20*/  @P3 STG.E.U16 desc[UR36][R6.64+0x1e0], R146 ;  /* 0x0001e09206003986 */ /* 0x000fe2000c101524 */
[C---:B------:R-:W-:Y:S02]  /*9e30*/  ISETP.GT.AND P3, PT, R3.reuse, RZ, P1 ;  /* 0x000000ff0300720c */ /* 0x040fe40000f64270 */
[----:B------:R-:W-:Y:S01]  /*9e40*/  ISETP.GT.AND P1, PT, R3, 0x8, P1 ;  /* 0x000000080300780c */ /* 0x000fe20000f24270 */
[----:B------:R-:W-:-:S05]  /*9e50*/  @P0 IMAD.MOV.U32 R3, RZ, RZ, R7 ;  /* 0x000000ffff030224 */ /* 0x000fca00078e0007 */
[----:B------:R0:W-:Y:S02]  /*9e60*/  @P0 STG.E.U16 desc[UR36][R2.64+0x1e2], R147 ;  /* 0x0001e29302000986 */ /* 0x0001e4000c101524 */
[----:B0-----:R-:W-:Y:S02]  /*9e70*/  @P4 IMAD.MOV.U32 R2, RZ, RZ, R4 ;  /* 0x000000ffff024224 */ /* 0x001fe400078e0004 */
[----:B------:R-:W-:-:S05]  /*9e80*/  @P4 IMAD.MOV.U32 R3, RZ, RZ, R5 ;  /* 0x000000ffff034224 */ /* 0x000fca00078e0005 */
[----:B------:R0:W-:Y:S04]  /*9e90*/  @P4 STG.E.U16 desc[UR36][R2.64+0x1f0], R148 ;  /* 0x0001f09402004986 */ /* 0x0001e8000c101524 */
[----:B------:R1:W-:Y:S01]  /*9ea0*/  @P3 STG.E.U16 desc[UR36][R4.64+0x1f2], R149 ;  /* 0x0001f29504003986 */ /* 0x0003e2000c101524 */
[----:B0-----:R-:W-:Y:S02]  /*9eb0*/  @P2 IMAD.MOV.U32 R2, RZ, RZ, R6 ;  /* 0x000000ffff022224 */ /* 0x001fe400078e0006 */
[----:B------:R-:W-:-:S05]  /*9ec0*/  @P2 IMAD.MOV.U32 R3, RZ, RZ, R7 ;  /* 0x000000ffff032224 */ /* 0x000fca00078e0007 */
[----:B------:R1:W-:Y:S04]  /*9ed0*/  @P2 STG.E.U16 desc[UR36][R2.64+0x1f0], R150 ;  /* 0x0001f09602002986 */ /* 0x0003e8000c101524 */
[----:B------:R1:W-:Y:S02]  /*9ee0*/  @P1 STG.E.U16 desc[UR36][R6.64+0x1f2], R151 ;  /* 0x0001f29706001986 */ /* 0x0003e4000c101524 */
.L_x_290:
[----:B------:R-:W-:Y:S05]  /*9ef0*/  BSYNC B0 ;  /* 0x0000000000007941 */ /* 0x000fea0003800000 */
.L_x_36:
[----:B01----:R-:W2:Y:S01]  /*9f00*/  LDL.64 R2, [R1] ;  /* 0x0000000001027983 */ /* 0x003ea20000100a00 */
[----:B------:R-:W-:Y:S01]  /*9f10*/  ULDC.64 UR4, c[0x0][0x650] ;  /* 0x0001940000047ab9 */ /* 0x000fe20000000a00 */
[----:B------:R0:W-:Y:S01]  /*9f20*/  SYNCS.ARRIVE.TRANS64.A1T0 RZ, [R162+UR45], RZ ;  /* 0x000000ffa2ff79a7 */ /* 0x0001e2000810002d */
[----:B------:R-:W-:Y:S01]  /*9f30*/  PRMT R0, RZ, 0x7610, R0 ;  /* 0x00007610ff007816 */ /* 0x000fe20000000000 */
[----:B------:R-:W-:Y:S02]  /*9f40*/  IMAD.MOV.U32 R19, RZ, RZ, -0x1 ;  /* 0xffffffffff137424 */ /* 0x000fe400078e00ff */
[----:B-----5:R-:W-:Y:S01]  /*9f50*/  IMAD.MOV.U32 R22, RZ, RZ, -0x1 ;  /* 0xffffffffff167424 */ /* 0x020fe200078e00ff */
[----:B--2---:R-:W-:-:S04]  /*9f60*/  LEA R18, P0, R2, R18, 0x1 ;  /* 0x0000001202127211 */ /* 0x004fc800078008ff */
[----:B------:R-:W-:Y:S01]  /*9f70*/  LEA.HI.X R17, R2, R17, R23, 0x1, P0 ;  /* 0x0000001102117211 */ /* 0x000fe200000f0c17 */
[----:B------:R-:W-:Y:S01]  /*9f80*/  IMAD.MOV.U32 R2, RZ, RZ, -0x1 ;  /* 0xffffffffff027424 */ /* 0x000fe200078e00ff */
[----:B------:R-:W-:-:S04]  /*9f90*/  ISETP.GE.U32.AND P0, PT, R18, UR4, PT ;  /* 0x0000000412007c0c */ /* 0x000fc8000bf06070 */
[----:B------:R-:W-:-:S13]  /*9fa0*/  ISETP.GE.U32.AND.EX P0, PT, R17, UR5, PT, P0 ;  /* 0x0000000511007c0c */ /* 0x000fda000bf06100 */
[----:B0-----:R-:W-:Y:S05]  /*9fb0*/  @P0 BRA `(.L_x_291) ;  /* 0x0000000400700947 */ /* 0x001fea0003800000 */
[----:B------:R-:W0:Y:S01]  /*9fc0*/  S2R R10, SR_CTAID.X ;  /* 0x00000000000a7919 */ /* 0x000e220000002500 */
[----:B---34-:R-:W1:Y:S01]  /*9fd0*/  LDC.64 R8, c[0x0][0x628] ;  /* 0x00018a00ff087b82 */ /* 0x018e620000000a00 */
[----:B------:R-:W-:Y:S01]  /*9fe0*/  ULDC UR4, c[0x0][0x150] ;  /* 0x0000540000047ab9 */ /* 0x000fe20000000800 */
[----:B------:R-:W-:Y:S01]  /*9ff0*/  IMAD.MOV.U32 R6, RZ, RZ, R18 ;  /* 0x000000ffff067224 */ /* 0x000fe200078e0012 */
[----:B------:R-:W2:Y:S01]  /*a000*/  S2R R20, SR_CTAID.Y ;  /* 0x0000000000147919 */ /* 0x000ea20000002600 */
[----:B------:R-:W-:-:S04]  /*a010*/  IMAD.MOV.U32 R7, RZ, RZ, R17 ;  /* 0x000000ffff077224 */ /* 0x000fc800078e0011 */
[----:B------:R-:W3:Y:S08]  /*a020*/  LDC R15, c[0x0][0x144] ;  /* 0x00005100ff0f7b82 */ /* 0x000ef00000000800 */
[----:B------:R-:W4:Y:S08]  /*a030*/  LDC R0, c[0x0][0x630] ;  /* 0x00018c00ff007b82 */ /* 0x000f300000000800 */
[----:B------:R-:W2:Y:S01]  /*a040*/  LDC.64 R12, c[0x0][0x620] ;  /* 0x00018800ff0c7b82 */ /* 0x000ea20000000a00 */
[----:B-1----:R-:W-:-:S04]  /*a050*/  ISETP.NE.U32.AND P0, PT, R8, RZ, PT ;  /* 0x000000ff0800720c */ /* 0x002fc80003f05070 */
[----:B------:R-:W-:Y:S02]  /*a060*/  ISETP.NE.AND.EX P0, PT, R9, RZ, PT, P0 ;  /* 0x000000ff0900720c */ /* 0x000fe40003f05300 */
[----:B0-----:R-:W-:-:S05]  /*a070*/  I2FP.F32.U32 R2, R10 ;  /* 0x0000000a00027245 */ /* 0x001fca0000201000 */
[----:B------:R-:W-:-:S04]  /*a080*/  FMUL R2, R2, UR4 ;  /* 0x0000000402027c20 */ /* 0x000fc80008400000 */
[----:B------:R0:W1:Y:S02]  /*a090*/  F2I.U32.TRUNC.NTZ R14, R2 ;  /* 0x00000002000e7305 */ /* 0x000064000020f000 */
[----:B---34-:R-:W-:Y:S05]  /*a0a0*/  @!P0 BRA `(.L_x_292) ;  /* 0x0000000000288947 */ /* 0x018fea0003800000 */
[----:B------:R-:W3:Y:S02]  /*a0b0*/  LDC R3, c[0x0][0x634] ;  /* 0x00018d00ff037b82 */ /* 0x000ee40000000800 */
[----:B---3--:R-:W-:-:S05]  /*a0c0*/  IADD3 R7, P0, R18, R3, RZ ;  /* 0x0000000312077210 */ /* 0x008fca0007f1e0ff */
[----:B------:R-:W-:-:S04]  /*a0d0*/  IMAD.X R11, RZ, RZ, R17, P0 ;  /* 0x000000ffff0b7224 */ /* 0x000fc800000e0611 */
[----:B0-----:R-:W-:-:S04]  /*a0e0*/  IMAD.WIDE.U32 R2, R11, R8, RZ ;  /* 0x000000080b027225 */ /* 0x001fc800078e00ff */
[----:B------:R-:W-:-:S04]  /*a0f0*/  IMAD.WIDE.U32 R4, P0, R7, R9, R2 ;  /* 0x0000000907047225 */ /* 0x000fc80007800002 */
[----:B------:R-:W-:-:S04]  /*a100*/  IMAD.WIDE.U32 R2, R7, R8, RZ ;  /* 0x0000000807027225 */ /* 0x000fc800078e00ff */
[----:B------:R-:W-:Y:S01]  /*a110*/  IMAD.X R7, RZ, RZ, RZ, P0 ;  /* 0x000000ffff077224 */ /* 0x000fe200000e06ff */
[----:B------:R-:W-:Y:S01]  /*a120*/  IADD3 RZ, P0, R3, R4, RZ ;  /* 0x0000000403ff7210 */ /* 0x000fe20007f1e0ff */
[----:B------:R-:W-:-:S04]  /*a130*/  IMAD.MOV.U32 R6, RZ, RZ, R5 ;  /* 0x000000ffff067224 */ /* 0x000fc800078e0005 */
[----:B------:R-:W-:-:S08]  /*a140*/  IMAD.WIDE.U32.X R6, R11, R9, R6, P0 ;  /* 0x000000090b067225 */ /* 0x000fd000000e0406 */
.L_x_292:
[----:B------:R-:W3:Y:S01]  /*a150*/  LDC.64 R26, c[0x0][0x640] ;  /* 0x00019000ff1a7b82 */ /* 0x000ee20000000a00 */
[-C--:B------:R-:W-:Y:S01]  /*a160*/  SHF.R.U64 R11, R6, R0.reuse, R7 ;  /* 0x00000000060b7219 */ /* 0x080fe20000001207 */
[----:B------:R-:W-:Y:S01]  /*a170*/  IMAD.MOV.U32 R19, RZ, RZ, R17 ;  /* 0x000000ffff137224 */ /* 0x000fe200078e0011 */
[----:B------:R-:W-:Y:S01]  /*a180*/  SHF.R.U32.HI R0, RZ, R0, R7 ;  /* 0x00000000ff007219 */ /* 0x000fe20000011607 */
[----:B-1----:R-:W-:Y:S01]  /*a190*/  IMAD.MOV R14, RZ, RZ, -R14 ;  /* 0x000000ffff0e7224 */ /* 0x002fe200078e0a0e */
[----:B------:R-:W-:Y:S01]  /*a1a0*/  IADD3 R5, P0, RZ, -R11, RZ ;  /* 0x8000000bff057210 */ /* 0x000fe20007f1e0ff */
[----:B------:R-:W-:Y:S01]  /*a1b0*/  ULDC UR4, c[0x0][0x154] ;  /* 0x0000550000047ab9 */ /* 0x000fe20000000800 */
[----:B------:R-:W-:Y:S01]  /*a1c0*/  IMAD.MOV.U32 R7, RZ, RZ, 0x1 ;  /* 0x00000001ff077424 */ /* 0x000fe200078e00ff */
[----:B------:R-:W1:Y:S01]  /*a1d0*/  LDC R4, c[0x0][0x618] ;  /* 0x00018600ff047b82 */ /* 0x000e620000000800 */
[----:B------:R-:W-:Y:S02]  /*a1e0*/  IMAD R22, R15, R14, R10 ;  /* 0x0000000e0f167224 */ /* 0x000fe400078e020a */
[----:B------:R-:W-:-:S04]  /*a1f0*/  IMAD.X R3, RZ, RZ, ~R0, P0 ;  /* 0x000000ffff037224 */ /* 0x000fc800000e0e00 */
[-C--:B--2---:R-:W-:Y:S01]  /*a200*/  IMAD R0, R3, R12.reuse, RZ ;  /* 0x0000000c03007224 */ /* 0x084fe200078e02ff */
[----:B------:R-:W2:Y:S01]  /*a210*/  LDC R6, c[0x0][0x608] ;  /* 0x00018200ff067b82 */ /* 0x000ea20000000800 */
[----:B0-----:R-:W-:-:S04]  /*a220*/  IMAD.WIDE.U32 R2, R5, R12, R18 ;  /* 0x0000000c05027225 */ /* 0x001fc800078e0012 */
[----:B------:R-:W-:Y:S01]  /*a230*/  IMAD R5, R5, R13, R0 ;  /* 0x0000000d05057224 */ /* 0x000fe200078e0200 */
[----:B------:R-:W-:Y:S02]  /*a240*/  I2FP.F32.U32 R0, R20 ;  /* 0x0000001400007245 */ /* 0x000fe40000201000 */
[----:B------:R-:W0:Y:S01]  /*a250*/  LDC R24, c[0x0][0x658] ;  /* 0x00019600ff187b82 */ /* 0x000e220000000800 */
[----:B------:R-:W-:Y:S01]  /*a260*/  IMAD.IADD R3, R3, 0x1, R5 ;  /* 0x0000000103037824 */ /* 0x000fe200078e0205 */
[----:B---3--:R-:W-:Y:S01]  /*a270*/  ISETP.NE.U32.AND P0, PT, R26, RZ, PT ;  /* 0x000000ff1a00720c */ /* 0x008fe20003f05070 */
[----:B------:R-:W-:Y:S01]  /*a280*/  FMUL R0, R0, UR4 ;  /* 0x0000000400007c20 */ /* 0x000fe20008400000 */
[----:B------:R-:W-:Y:S02]  /*a290*/  IMAD.MOV.U32 R5, RZ, RZ, -0x1 ;  /* 0xffffffffff057424 */ /* 0x000fe400078e00ff */
[----:B------:R-:W-:Y:S01]  /*a2a0*/  ISETP.NE.AND.EX P0, PT, R27, RZ, PT, P0 ;  /* 0x000000ff1b00720c */ /* 0x000fe20003f05300 */
[----:B------:R3:W4:Y:S01]  /*a2b0*/  F2I.U32.TRUNC.NTZ R12, R0 ;  /* 0x00000000000c7305 */ /* 0x000722000020f000 */
[----:B------:R-:W3:Y:S01]  /*a2c0*/  LDC R15, c[0x0][0x148] ;  /* 0x00005200ff0f7b82 */ /* 0x000ee20000000800 */
[----:B-1----:R-:W-:-:S02]  /*a2d0*/  SHF.R.U64 R10, R2, R4, R3 ;  /* 0x00000004020a7219 */ /* 0x002fc40000001203 */
[----:B------:R-:W-:-:S05]  /*a2e0*/  SHF.R.U32.HI R3, RZ, R4, R3 ;  /* 0x00000004ff037219 */ /* 0x000fca0000011603 */
[----:B------:R-:W1:Y:S01]  /*a2f0*/  LDC R14, c[0x0][0x600] ;  /* 0x00018000ff0e7b82 */ /* 0x000e620000000800 */
[-CC-:B--2---:R-:W-:Y:S02]  /*a300*/  SHF.R.U64 R8, R10, R6.reuse, R3.reuse ;  /* 0x000000060a087219 */ /* 0x184fe40000001203 */
[----:B------:R-:W-:-:S05]  /*a310*/  SHF.R.U32.HI R3, RZ, R6, R3 ;  /* 0x00000006ff037219 */ /* 0x000fca0000011603 */
[----:B------:R-:W2:Y:S01]  /*a320*/  LDC R21, c[0x0][0x648] ;  /* 0x00019200ff157b82 */ /* 0x000ea20000000800 */
[-CC-:B0-----:R-:W-:Y:S02]  /*a330*/  SHF.R.U64 R13, R8, R24.reuse, R3.reuse ;  /* 0x00000018080d7219 */ /* 0x181fe40000001203 */
[-C--:B------:R-:W-:Y:S02]  /*a340*/  SHF.L.U32 R5, R5, R24.reuse, RZ ;  /* 0x0000001805057219 */ /* 0x080fe400000006ff */
[-C--:B------:R-:W-:Y:S01]  /*a350*/  SHF.R.U32.HI R3, RZ, R24.reuse, R3 ;  /* 0x00000018ff037219 */ /* 0x080fe20000011603 */
[----:B------:R-:W-:Y:S01]  /*a360*/  IMAD.MOV.U32 R2, RZ, RZ, R13 ;  /* 0x000000ffff027224 */ /* 0x000fe200078e000d */
[----:B------:R-:W-:Y:S01]  /*a370*/  SHF.L.U32 R24, R7, R24, RZ ;  /* 0x0000001807187219 */ /* 0x000fe200000006ff */
[----:B------:R-:W0:Y:S01]  /*a380*/  LDC R25, c[0x0][0x638] ;  /* 0x00018e00ff197b82 */ /* 0x000e220000000800 */
[----:B------:R-:W-:-:S07]  /*a390*/  LOP3.LUT R19, RZ, R5, RZ, 0x33, !PT ;  /* 0x00000005ff137212 */ /* 0x000fce00078e33ff */
[----:B------:R-:W0:Y:S01]  /*a3a0*/  LDC R28, c[0x0][0x610] ;  /* 0x00018400ff1c7b82 */ /* 0x000e220000000800 */
[----:B----4-:R-:W-:Y:S05]  /*a3b0*/  @!P0 BRA `(.L_x_293) ;  /* 0x0000000000288947 */ /* 0x010fea0003800000 */
[----:B---3--:R-:W3:Y:S02]  /*a3c0*/  LDC R0, c[0x0][0x64c] ;  /* 0x00019300ff007b82 */ /* 0x008ee40000000800 */
[----:B---3--:R-:W-:-:S05]  /*a3d0*/  IADD3 R7, P0, R13, R0, RZ ;  /* 0x000000000d077210 */ /* 0x008fca0007f1e0ff */
        /* <DEDUP_REMOVED lines=8> */
.L_x_293:
[----:B------:R-:W4:Y:S01]  /*a460*/  LDC R4, c[0x0][0x65c] ;  /* 0x00019700ff047b82 */ /* 0x000f220000000800 */
[----:B--23--:R-:W-:Y:S01]  /*a470*/  SHF.R.U64 R0, R2, R21, R3 ;  /* 0x0000001502007219 */ /* 0x00cfe20000001203 */
[----:B-1----:R-:W-:Y:S01]  /*a480*/  VIADD R3, R14, 0xffffffff ;  /* 0xffffffff0e037836 */ /* 0x002fe20000000000 */
[----:B------:R-:W-:Y:S01]  /*a490*/  LOP3.LUT R19, R8, R19, RZ, 0xc0, !PT ;  /* 0x0000001308137212 */ /* 0x000fe200078ec0ff */
[----:B------:R-:W-:Y:S02]  /*a4a0*/  IMAD.MOV R12, RZ, RZ, -R12 ;  /* 0x000000ffff0c7224 */ /* 0x000fe400078e0a0c */
[----:B------:R-:W-:Y:S01]  /*a4b0*/  IMAD.MOV R2, RZ, RZ, -R0 ;  /* 0x000000ffff027224 */ /* 0x000fe200078e0a00 */
[----:B------:R-:W-:Y:S01]  /*a4c0*/  LOP3.LUT R3, R10, R3, RZ, 0xc0, !PT ;  /* 0x000000030a037212 */ /* 0x000fe200078ec0ff */
[----:B------:R-:W-:Y:S02]  /*a4d0*/  IMAD R19, R24, R0, R19 ;  /* 0x0000000018137224 */ /* 0x000fe400078e0213 */
[----:B0-----:R-:W-:-:S04]  /*a4e0*/  IMAD R0, R2, R25, R13 ;  /* 0x0000001902007224 */ /* 0x001fc800078e020d */
[----:B------:R-:W-:Y:S01]  /*a4f0*/  IMAD R2, R0, R14, R3 ;  /* 0x0000000e00027224 */ /* 0x000fe200078e0203 */
[----:B----4-:R-:W-:Y:S01]  /*a500*/  ISETP.NE.AND P0, PT, R4, 0x1, PT ;  /* 0x000000010400780c */ /* 0x010fe20003f05270 */
[----:B------:R-:W-:-:S05]  /*a510*/  IMAD.MOV.U32 R4, RZ, RZ, 0x1 ;  /* 0x00000001ff047424 */ /* 0x000fca00078e00ff */
[----:B------:R-:W-:-:S07]  /*a520*/  PRMT R0, R4, 0x7610, R0 ;  /* 0x0000761004007816 */ /* 0x000fce0000000000 */
[----:B------:R-:W-:-:S04]  /*a530*/  @P0 IMAD R22, R15, R12, R20 ;  /* 0x0000000c0f160224 */ /* 0x000fc800078e0214 */
[----:B------:R-:W-:-:S05]  /*a540*/  IMAD R19, R19, R28, R22 ;  /* 0x0000001c13137224 */ /* 0x000fca00078e0216 */
[----:B------:R-:W-:Y:S02]  /*a550*/  SEL R22, R2, R19, !P0 ;  /* 0x0000001302167207 */ /* 0x000fe40004000000 */
[----:B------:R-:W-:Y:S01]  /*a560*/  SEL R19, R19, R2, !P0 ;  /* 0x0000000213137207 */ /* 0x000fe20004000000 */
[----:B------:R-:W-:-:S07]  /*a570*/  IMAD.MOV.U32 R2, RZ, RZ, R11 ;  /* 0x000000ffff027224 */ /* 0x000fce00078e000b */
.L_x_291:
[----:B------:R-:W-:Y:S02]  /*a580*/  LOP3.LUT P0, RZ, R0, 0xff, RZ, 0xc0, !PT ;  /* 0x000000ff00ff7812 */ /* 0x000fe4000780c0ff */
[----:B------:R-:W-:-:S11]  /*a590*/  LOP3.LUT R175, R175, 0x1, RZ, 0x3c, !PT ;  /* 0x00000001afaf7812 */ /* 0x000fd600078e3cff */
[----:B------:R-:W-:Y:S05]  /*a5a0*/  @P0 BRA `(.L_x_294) ;  /* 0xffffff7000240947 */ /* 0x000fea000383ffff */
[----:B------:R-:W-:Y:S05]  /*a5b0*/  EXIT ;  /* 0x000000000000794d */ /* 0x000fea0003800000 */
.L_x_17:
[----:B------:R-:W-:-:S08]  /*a5c0*/  ISETP.NE.AND P0, PT, R5, RZ, PT ;  /* 0x000000ff0500720c */ /* 0x000fd00003f05270 */
[----:B0-2---:R-:W0:-:S00]  /*a5d0*/  USETMAXREG.DEALLOC.CTAPOOL 0x28 ;  /* 0x00000028000079c8 */ /* 0x005e0000080e0500 */
[----:B------:R-:W-:Y:S05]  /*a5e0*/  @P0 EXIT ;  /* 0x000000000000094d */ /* 0x000fea0003800000 */
[----:B0-----:R-:W-:Y:S01]  /*a5f0*/  LOP3.LUT P0, RZ, R8, 0xff, RZ, 0xc0, !PT ;  /* 0x000000ff08ff7812 */ /* 0x001fe2000780c0ff */
[----:B------:R-:W-:Y:S02]  /*a600*/  IMAD.MOV.U32 R0, RZ, RZ, 0x1 ;  /* 0x00000001ff007424 */ /* 0x000fe400078e00ff */
[----:B------:R-:W-:-:S10]  /*a610*/  IMAD.MOV.U32 R8, RZ, RZ, RZ ;  /* 0x000000ffff087224 */ /* 0x000fd400078e00ff */
[----:B------:R-:W-:Y:S05]  /*a620*/  @!P0 BRA `(.L_x_295) ;  /* 0x0000000c00388947 */ /* 0x000fea0003800000 */
[----:B------:R-:W0:Y:S01]  /*a630*/  S2UR UR8, SR_CgaCtaId ;  /* 0x00000000000879c3 */ /* 0x000e220000008800 */
[----:B------:R-:W-:Y:S01]  /*a640*/  LOP3.LUT P0, RZ, R4, 0x1f, RZ, 0xc0, !PT ;  /* 0x0000001f04ff7812 */ /* 0x000fe2000780c0ff */
[----:B------:R-:W-:Y:S01]  /*a650*/  ULDC UR5, c[0x0][0x658] ;  /* 0x0001960000057ab9 */ /* 0x000fe20000000800 */
[----:B------:R-:W-:Y:S01]  /*a660*/  UMOV UR6, 0xffffffff ;  /* 0xffffffff00067882 */ /* 0x000fe20000000000 */
[----:B------:R-:W-:Y:S01]  /*a670*/  BSSY B0, `(.L_x_295) ;  /* 0x00000c9000007945 */ /* 0x000fe20003800000 */
[----:B------:R-:W-:Y:S01]  /*a680*/  USHF.L.U32 UR6, UR6, UR5, URZ ;  /* 0x0000000506067299 */ /* 0x000fe2000800063f */
[C---:B------:R-:W-:Y:S01]  /*a690*/  ISETP.NE.AND P2, PT, R3.reuse, RZ, PT ;  /* 0x000000ff0300720c */ /* 0x040fe20003f45270 */
[----:B------:R-:W-:Y:S01]  /*a6a0*/  IMAD.MOV.U32 R9, RZ, RZ, 0x1 ;  /* 0x00000001ff097424 */ /* 0x000fe200078e00ff */
[----:B------:R-:W-:Y:S01]  /*a6b0*/  ISETP.NE.OR P0, PT, R3, RZ, !P0 ;  /* 0x000000ff0300720c */ /* 0x000fe20004705670 */
[----:B------:R-:W-:Y:S01]  /*a6c0*/  IMAD.MOV.U32 R0, RZ, RZ, 0x1 ;  /* 0x00000001ff007424 */ /* 0x000fe200078e00ff */
[----:B------:R-:W-:Y:S01]  /*a6d0*/  LOP3.LUT R6, R16, 0x2, RZ, 0xfc, !PT ;  /* 0x0000000210067812 */ /* 0x000fe200078efcff */
[----:B------:R-:W-:Y:S01]  /*a6e0*/  IMAD.MOV.U32 R8, RZ, RZ, RZ ;  /* 0x000000ffff087224 */ /* 0x000fe200078e00ff */
[----:B------:R-:W-:Y:S01]  /*a6f0*/  ULDC UR4, c[0x0][0x600] ;  /* 0x0001800000047ab9 */ /* 0x000fe20000000800 */
[----:B------:R-:W-:Y:S01]  /*a700*/  UMOV UR7, 0x1 ;  /* 0x0000000100077882 */ /* 0x000fe20000000000 */
[----:B------:R-:W-:-:S02]  /*a710*/  UIADD3 UR22, UR40, 0x1, URZ ;  /* 0x0000000128167890 */ /* 0x000fc4000fffe03f */
[----:B------:R-:W-:Y:S02]  /*a720*/  UIADD3 UR15, UR4, -0x1, URZ ;  /* 0xffffffff040f7890 */ /* 0x000fe4000fffe03f */
[----:B------:R-:W-:Y:S02]  /*a730*/  USHF.L.U32 UR17, UR7, UR5, URZ ;  /* 0x0000000507117299 */ /* 0x000fe4000800063f */
[----:B------:R-:W-:Y:S01]  /*a740*/  ULOP3.LUT UR16, URZ, UR6, URZ, 0x33, !UPT ;  /* 0x000000063f107292 */ /* 0x000fe2000f8e333f */
[----:B------:R-:W-:Y:S01]  /*a750*/  ULDC.64 UR20, c[0x0][0x198] ;  /* 0x0000660000147ab9 */ /* 0x000fe20000000a00 */
[----:B0-----:R-:W-:-:S10]  /*a760*/  IMAD.U32 R7, RZ, RZ, UR8 ;  /* 0x00000008ff077e24 */ /* 0x001fd4000f8e00ff */
.L_x_307:
[----:B------:R-:W-:-:S03]  /*a770*/  UMOV UR4, 0xffffffff ;  /* 0xffffffff00047882 */ /* 0x000fc60000000000 */
[----:B------:R-:W-:Y:S05]  /*a780*/  BRA.DIV UR4, `(.L_x_296) ;  /* 0x0000001204187947 */ /* 0x000fea000b800000 */
[----:B------:R-:W-:-:S13]  /*a790*/  ELECT P6, URZ, PT ;  /* 0x00000000003f782f */ /* 0x000fda00038c0000 */
.L_x_321:
[----:B------:R-:W0:Y:S01]  /*a7a0*/  LDC R3, c[0x0][0x28c] ;  /* 0x0000a300ff037b82 */ /* 0x000e220000000800 */
[----:B------:R-:W-:Y:S01]  /*a7b0*/  BSSY B1, `(.L_x_297) ;  /* 0x000003c000017945 */ /* 0x000fe20003800000 */
[----:B0-----:R-:W-:-:S13]  /*a7c0*/  ISETP.LT.OR P6, PT, R3, 0x1, !P6 ;  /* 0x000000010300780c */ /* 0x001fda00077c1670 */
[----:B------:R-:W-:Y:S05]  /*a7d0*/  @P6 BRA `(.L_x_298) ;  /* 0x0000000000e46947 */ /* 0x000fea0003800000 */
[----:B------:R-:W-:Y:S02]  /*a7e0*/  IMAD R7, R19, 0x2, R7 ;  /* 0x0000000213077824 */ /* 0x000fe400078e0207 */
[----:B------:R-:W-:Y:S02]  /*a7f0*/  IMAD.SHL.U32 R22, R22, 0x100, RZ ;  /* 0x0000010016167824 */ /* 0x000fe400078e00ff */
[----:B------:R-:W-:Y:S02]  /*a800*/  IMAD.MOV.U32 R14, RZ, RZ, RZ ;  /* 0x000000ffff0e7224 */ /* 0x000fe400078e00ff */
[----:B------:R-:W-:Y:S02]  /*a810*/  IMAD.U32 R15, RZ, RZ, UR22 ;  /* 0x00000016ff0f7e24 */ /* 0x000fe4000f8e00ff */
[----:B------:R-:W-:Y:S02]  /*a820*/  IMAD.MOV.U32 R3, RZ, RZ, R0 ;  /* 0x000000ffff037224 */ /* 0x000fe400078e0000 */
[----:B------:R-:W-:-:S02]  /*a830*/  IMAD.MOV.U32 R4, RZ, RZ, R8 ;  /* 0x000000ffff047224 */ /* 0x000fc400078e0008 */
[----:B------:R-:W-:-:S07]  /*a840*/  IMAD.SHL.U32 R11, R7, 0x20, RZ ;  /* 0x00000020070b7824 */ /* 0x000fce00078e00ff */
.L_x_302:
[----:B------:R-:W0:Y:S01]  /*a850*/  S2UR UR4, SR_CgaCtaId ;  /* 0x00000000000479c3 */ /* 0x000e220000008800 */
[----:B------:R-:W-:Y:S02]  /*a860*/  MOV R10, 0x400 ;  /* 0x00000400000a7802 */ /* 0x000fe40000000f00 */
[----:B------:R-:W-:Y:S01]  /*a870*/  SHF.L.U32 R5, R3, 0x1f, RZ ;  /* 0x0000001f03057819 */ /* 0x000fe200000006ff */
[----:B0-----:R-:W-:-:S05]  /*a880*/  IMAD.U32 R7, RZ, RZ, UR4 ;  /* 0x00000004ff077e24 */ /* 0x001fca000f8e00ff */
[----:B------:R-:W-:Y:S02]  /*a890*/  LEA R13, R7, R10, 0x18 ;  /* 0x0000000a070d7211 */ /* 0x000fe400078ec0ff */
[----:B------:R-:W0:Y:S03]  /*a8a0*/  @!P2 LDC R10, c[0x0][0x500] ;  /* 0x00014000ff0aab82 */ /* 0x000e260000000800 */
[----:B------:R-:W-:-:S04]  /*a8b0*/  IMAD R12, R4, 0x8, R13 ;  /* 0x00000008040c7824 */ /* 0x000fc800078e020d */
[----:B------:R-:W1:Y:S02]  /*a8c0*/  SYNCS.PHASECHK.TRANS64.TRYWAIT P1, [R12+URZ+0x28], R5 ;  /* 0x000028050c0075a7 */ /* 0x000e64000802017f */
[----:B-1----:R-:W-:Y:S05]  /*a8d0*/  @!P1 BRA `(.L_x_299) ;  /* 0x0000000c00e49947 */ /* 0x002fea0003800000 */
.L_x_322:
[----:B-1----:R-:W-:Y:S01]  /*a8e0*/  PRMT R5, R6, 0x9910, RZ ;  /* 0x0000991006057816 */ /* 0x002fe200000000ff */
[----:B0-----:R0:W-:Y:S03]  /*a8f0*/  @!P2 SYNCS.ARRIVE.TRANS64 RZ, [R12+URZ], R10 ;  /* 0x0000000a0cffa9a7 */ /* 0x0011e6000800003f */
[----:B------:R-:W-:-:S13]  /*a900*/  ISETP.NE.AND P1, PT, R5, 0x2, PT ;  /* 0x000000020500780c */ /* 0x000fda0003f25270 */
[----:B0-----:R-:W-:Y:S05]  /*a910*/  @P1 BRA `(.L_x_300) ;  /* 0x0000000000041947 */ /* 0x001fea0003800000 */
[----:B------:R-:W-:Y:S01]  /*a920*/  BPT.TRAP 0x1 ;  /* 0x000000040000795c */ /* 0x000fe20000300000 */
.L_x_300:
[----:B------:R-:W-:Y:S05]  /*a930*/  @P0 BRA `(.L_x_301) ;  /* 0x0000000000040947 */ /* 0x000fea0003800000 */
[----:B------:R-:W-:Y:S01]  /*a940*/  BPT.TRAP 0x1 ;  /* 0x000000040000795c */ /* 0x000fe20000300000 */
.L_x_301:
[----:B------:R-:W-:Y:S01]  /*a950*/  IMAD R5, R4, 0x2, R7 ;  /* 0x0000000204057824 */ /* 0x000fe200078e0207 */
[----:B------:R-:W-:Y:S01]  /*a960*/  R2UR UR9, R12 ;  /* 0x000000000c0972ca */ /* 0x000fe200000e0000 */
[----:B------:R-:W-:Y:S01]  /*a970*/  VIADD R15, R15, 0xffffffff ;  /* 0xffffffff0f0f7836 */ /* 0x000fe20000000000 */
[----:B------:R-:W-:Y:S01]  /*a980*/  UIADD3 UR4, UP0, UR20, 0xf0, URZ ;  /* 0x000000f014047890 */ /* 0x000fe2000ff1e03f */
[----:B------:R-:W-:Y:S01]  /*a990*/  IMAD.SHL.U32 R5, R5, 0x800, RZ ;  /* 0x0000080005057824 */ /* 0x000fe200078e00ff */
[----:B------:R-:W-:Y:S01]  /*a9a0*/  R2UR UR11, R11 ;  /* 0x000000000b0b72ca */ /* 0x000fe200000e0000 */
[----:B------:R-:W-:Y:S01]  /*a9b0*/  UIADD3 UR24, UP1, UR20, 0x1f0, URZ ;  /* 0x000001f014187890 */ /* 0x000fe2000ff3e03f */
[----:B------:R-:W-:Y:S01]  /*a9c0*/  R2UR UR10, R14 ;  /* 0x000000000e0a72ca */ /* 0x000fe200000e0000 */
[--C-:B------:R-:W-:Y:S01]  /*a9d0*/  IMAD R5, R5, 0x2, R13.reuse ;  /* 0x0000000205057824 */ /* 0x100fe200078e020d */
[----:B------:R-:W-:Y:S01]  /*a9e0*/  R2UR UR12, R2 ;  /* 0x00000000020c72ca */ /* 0x000fe200000e0000 */
[----:B------:R-:W-:Y:S01]  /*a9f0*/  IMAD R13, R4, 0x8000, R13 ;  /* 0x00008000040d7824 */ /* 0x000fe200078e020d */
[----:B------:R-:W-:Y:S01]  /*aa00*/  R2UR UR18, R22 ;  /* 0x00000000161272ca */ /* 0x000fe200000e0000 */
[----:B------:R-:W-:Y:S01]  /*aa10*/  VIADD R4, R4, 0x1 ;  /* 0x0000000104047836 */ /* 0x000fe20000000000 */
[----:B------:R-:W-:Y:S01]  /*aa20*/  R2UR UR5, R5 ;  /* 0x00000000050572ca */ /* 0x000fe200000e0000 */
[----:B------:R-:W-:Y:S01]  /*aa30*/  UIADD3.X UR25, URZ, UR21, URZ, UP1, !UPT ;  /* 0x000000153f197290 */ /* 0x000fe20008ffe43f */
[----:B------:R-:W-:Y:S01]  /*aa40*/  R2UR UR8, R13 ;  /* 0x000000000d0872ca */ /* 0x000fe200000e0000 */
[----:B------:R-:W-:Y:S01]  /*aa50*/  UMOV UR19, 0x30000 ;  /* 0x0003000000137882 */ /* 0x000fe20000000000 */
[----:B------:R-:W-:Y:S01]  /*aa60*/  ISETP.GT.AND P3, PT, R15, 0x1, PT ;  /* 0x000000010f00780c */ /* 0x000fe20003f64270 */
[----:B------:R-:W-:Y:S01]  /*aa70*/  UMOV UR6, 0x0 ;  /* 0x0000000000067882 */ /* 0x000fe20000000000 */
[----:B------:R-:W-:Y:S01]  /*aa80*/  UMOV UR7, 0x10000000 ;  /* 0x1000000000077882 */ /* 0x000fe20000000000 */
[----:B------:R-:W-:Y:S01]  /*aa90*/  ISETP.NE.AND P1, PT, R4, 0x5, PT ;  /* 0x000000050400780c */ /* 0x000fe20003f25270 */
[----:B------:R-:W-:-:S03]  /*aaa0*/  VIADD R14, R14, 0x40 ;  /* 0x000000400e0e7836 */ /* 0x000fc60000000000 */
[----:B------:R-:W-:Y:S02]  /*aab0*/  SEL R10, RZ, 0x1, P1 ;  /* 0x00000001ff0a7807 */ /* 0x000fe40000800000 */
[----:B------:R-:W-:Y:S01]  /*aac0*/  UIADD3 UR13, UR5, 0x180, URZ ;  /* 0x00000180050d7890 */ /* 0x000fe2000fffe03f */
[----:B------:R-:W-:Y:S01]  /*aad0*/  SEL R4, R4, RZ, P1 ;  /* 0x000000ff04047207 */ /* 0x000fe20000800000 */
[----:B------:R-:W-:Y:S01]  /*aae0*/  UIADD3.X UR5, URZ, UR21, URZ, UP0, !UPT ;  /* 0x000000153f057290 */ /* 0x000fe200087fe43f */
[----:B------:R-:W-:Y:S01]  /*aaf0*/  LOP3.LUT R3, R3, R10, RZ, 0x3c, !PT ;  /* 0x0000000a03037212 */ /* 0x000fe200078e3cff */
[----:B------:R-:W-:-:S03]  /*ab00*/  UIADD3 UR14, UR8, 0xa180, URZ ;  /* 0x0000a180080e7890 */ /* 0x000fc6000fffe03f */
[----:B------:R-:W-:-:S04]  /*ab10*/  UMOV UR8, UR13 ;  /* 0x0000000d00087c82 */ /* 0x000fc80008000000 */
[----:B------:R0:W-:Y:S02]  /*ab20*/  UTMALDG.3D.MULTICAST [UR8], [UR4], UR19, desc[UR6] ;  /* 0x00000608040073b4 */ /* 0x0001e40008011813 */
[----:B0-----:R-:W-:Y:S01]  /*ab30*/  UMOV UR8, UR14 ;  /* 0x0000000e00087c82 */ /* 0x001fe20008000000 */
[----:B------:R-:W-:Y:S02]  /*ab40*/  UMOV UR11, UR18 ;  /* 0x00000012000b7c82 */ /* 0x000fe40008000000 */
[----:B------:R0:W-:Y:S02]  /*ab50*/  UTMALDG.3D [UR8], [UR24], desc[UR6] ;  /* 0x00000608180075b4 */ /* 0x0001e40008011000 */
[----:B0-----:R-:W-:Y:S05]  /*ab60*/  @P3 BRA `(.L_x_302) ;  /* 0xfffffffc00383947 */ /* 0x001fea000383ffff */
.L_x_298:
[----:B------:R-:W-:Y:S05]  /*ab70*/  BSYNC B1 ;  /* 0x0000000000017941 */ /* 0x000fea0003800000 */
.L_x_297:
[----:B------:R-:W2:Y:S01]  /*ab80*/  LDL.64 R12, [R1] ;  /* 0x00000000010c7983 */ /* 0x000ea20000100a00 */
[----:B------:R-:W-:Y:S01]  /*ab90*/  LOP3.LUT P4, RZ, R9, 0xff, RZ, 0xc0, !PT ;  /* 0x000000ff09ff7812 */ /* 0x000fe2000788c0ff */
[----:B------:R-:W-:Y:S01]  /*aba0*/  VIADD R8, R8, UR40 ;  /* 0x0000002808087c36 */ /* 0x000fe20008000000 */
[----:B------:R-:W-:Y:S01]  /*abb0*/  ULDC.64 UR4, c[0x0][0x650] ;  /* 0x0001940000047ab9 */ /* 0x000fe20000000a00 */
[----:B------:R-:W-:Y:S01]  /*abc0*/  IMAD.U32 R5, RZ, RZ, UR40 ;  /* 0x00000028ff057e24 */ /* 0x000fe2000f8e00ff */
[----:B------:R-:W-:Y:S01]  /*abd0*/  UISETP.GE.U32.AND UP0, UPT, UR40, 0x5, UPT ;  /* 0x000000052800788c */ /* 0x000fe2000bf06070 */
[----:B------:R-:W-:Y:S01]  /*abe0*/  BSSY B1, `(.L_x_303) ;  /* 0x000006f000017945 */ /* 0x000fe20003800000 */
[----:B------:R-:W-:Y:S01]  /*abf0*/  ISETP.GT.U32.AND P1, PT, R8, 0x4, PT ;  /* 0x000000040800780c */ /* 0x000fe20003f24070 */
[----:B------:R-:W-:Y:S01]  /*ac00*/  IMAD.MOV.U32 R19, RZ, RZ, -0x1 ;  /* 0xffffffffff137424 */ /* 0x000fe200078e00ff */
[----:B------:R-:W-:Y:S01]  /*ac10*/  PRMT R9, RZ, 0x7610, R9 ;  /* 0x00007610ff097816 */ /* 0x000fe20000000009 */
[----:B------:R-:W-:Y:S01]  /*ac20*/  IMAD.MOV.U32 R22, RZ, RZ, -0x1 ;  /* 0xffffffffff167424 */ /* 0x000fe200078e00ff */
[----:B------:R-:W-:-:S02]  /*ac30*/  ISETP.LT.U32.AND P1, PT, R5, 0x5, P1 ;  /* 0x000000050500780c */ /* 0x000fc40000f21070 */
[----:B------:R-:W-:Y:S01]  /*ac40*/  PLOP3.LUT P3, PT, PT, PT, UP0, 0x80, 0x0 ;  /* 0x000000000000781c */ /* 0x000fe20003f6f008 */
[----:B------:R-:W0:Y:S01]  /*ac50*/  @P4 S2R R7, SR_CgaCtaId ;  /* 0x0000000000074919 */ /* 0x000e220000008800 */
[----:B------:R-:W-:-:S04]  /*ac60*/  @P4 MOV R2, 0x400 ;  /* 0x0000040000024802 */ /* 0x000fc80000000f00 */
[----:B0-----:R-:W-:Y:S01]  /*ac70*/  @P4 LEA R4, R7, R2, 0x18 ;  /* 0x0000000207044211 */ /* 0x001fe200078ec0ff */
[----:B------:R-:W-:-:S03]  /*ac80*/  IMAD.WIDE.U32 R2, R8, -0x33333333, RZ ;  /* 0xcccccccd08027825 */ /* 0x000fc600078e00ff */
[----:B------:R0:W-:Y:S01]  /*ac90*/  @P4 SYNCS.ARRIVE.TRANS64.A1T0 RZ, [R4+URZ+0x88], RZ ;  /* 0x000088ff04ff49a7 */ /* 0x0001e2000810003f */
[----:B------:R-:W-:Y:S01]  /*aca0*/  IMAD.MOV.U32 R2, RZ, RZ, -0x1 ;  /* 0xffffffffff027424 */ /* 0x000fe200078e00ff */
[----:B------:R-:W-:Y:S02]  /*acb0*/  SHF.R.U32.HI R5, RZ, 0x2, R3 ;  /* 0x00000002ff057819 */ /* 0x000fe40000011603 */
[----:B------:R-:W-:-:S03]  /*acc0*/  SEL R3, RZ, 0x1, !P1 ;  /* 0x00000001ff037807 */ /* 0x000fc60004800000 */
[----:B------:R-:W-:Y:S01]  /*acd0*/  IMAD R8, R5, -0x5, R8 ;  /* 0xfffffffb05087824 */ /* 0x000fe200078e0208 */
[----:B------:R-:W-:Y:S02]  /*ace0*/  LOP3.LUT R0, R0, R3, RZ, 0x3c, !PT ;  /* 0x0000000300007212 */ /* 0x000fe400078e3cff */
[----:B------:R-:W-:Y:S02]  /*acf0*/  PRMT R3, RZ, 0x7610, R3 ;  /* 0x00007610ff037816 */ /* 0x000fe40000000003 */
[----:B------:R-:W-:Y:S02]  /*ad00*/  @P3 LOP3.LUT R0, R0, 0x1, R5, 0x78, !PT ;  /* 0x0000000100003812 */ /* 0x000fe400078e7805 */
[----:B--2---:R-:W-:-:S04]  /*ad10*/  IADD3 R18, P4, R18, R12, RZ ;  /* 0x0000000c12127210 */ /* 0x004fc80007f9e0ff */
[----:B------:R-:W-:Y:S01]  /*ad20*/  ISETP.GE.U32.AND P1, PT, R18, UR4, PT ;  /* 0x0000000412007c0c */ /* 0x000fe2000bf26070 */
[----:B------:R-:W-:-:S05]  /*ad30*/  IMAD.X R17, R17, 0x1, R23, P4 ;  /* 0x0000000111117824 */ /* 0x000fca00020e0617 */
[----:B------:R-:W-:-:S13]  /*ad40*/  ISETP.GE.U32.AND.EX P1, PT, R17, UR5, PT, P1 ;  /* 0x0000000511007c0c */ /* 0x000fda000bf26110 */
[----:B0-----:R-:W-:Y:S05]  /*ad50*/  @P1 BRA `(.L_x_304) ;  /* 0x00000004005c1947 */ /* 0x001fea0003800000 */
[----:B------:R-:W0:Y:S01]  /*ad60*/  S2R R12, SR_CTAID.X ;  /* 0x00000000000c7919 */ /* 0x000e220000002500 */
[----:B------:R-:W-:Y:S01]  /*ad70*/  ULDC.64 UR4, c[0x0][0x628] ;  /* 0x00018a0000047ab9 */ /* 0x000fe20000000a00 */
[----:B------:R-:W1:Y:S01]  /*ad80*/  LDC R13, c[0x0][0x144] ;  /* 0x00005100ff0d7b82 */ /* 0x000e620000000800 */
[----:B------:R-:W-:Y:S01]  /*ad90*/  ISETP.NE.U32.AND P1, PT, RZ, UR4, PT ;  /* 0x00000004ff007c0c */ /* 0x000fe2000bf25070 */
[----:B------:R-:W2:Y:S01]  /*ada0*/  S2R R10, SR_CTAID.Y ;  /* 0x00000000000a7919 */ /* 0x000ea20000002600 */
[----:B------:R-:W-:Y:S01]  /*adb0*/  ULDC UR7, c[0x0][0x630] ;  /* 0x00018c0000077ab9 */ /* 0x000fe20000000800 */
[----:B------:R-:W-:Y:S01]  /*adc0*/  ULDC UR8, c[0x0][0x150] ;  /* 0x0000540000087ab9 */ /* 0x000fe20000000800 */
[----:B------:R-:W-:Y:S01]  /*add0*/  ISETP.NE.AND.EX P1, PT, RZ, UR5, PT, P1 ;  /* 0x00000005ff007c0c */ /* 0x000fe2000bf25310 */
[----:B------:R-:W-:Y:S02]  /*ade0*/  IMAD.MOV.U32 R2, RZ, RZ, R18 ;  /* 0x000000ffff027224 */ /* 0x000fe400078e0012 */
[----:B------:R-:W-:Y:S01]  /*adf0*/  IMAD.MOV.U32 R3, RZ, RZ, R17 ;  /* 0x000000ffff037224 */ /* 0x000fe200078e0011 */
[----:B0-----:R-:W-:-:S09]  /*ae00*/  I2FP.F32.U32 R14, R12 ;  /* 0x0000000c000e7245 */ /* 0x001fd20000201000 */
[----:B------:R-:W-:Y:S05]  /*ae10*/  @!P1 BRA `(.L_x_305) ;  /* 0x0000000000289947 */ /* 0x000fea0003800000 */
[----:B------:R-:W-:Y:S02]  /*ae20*/  ULDC UR6, c[0x0][0x634] ;  /* 0x00018d0000067ab9 */ /* 0x000fe40000000800 */
[----:B------:R-:W-:-:S05]  /*ae30*/  IADD3 R3, P1, R18, UR6, RZ ;  /* 0x0000000612037c10 */ /* 0x000fca000ff3e0ff */
[----:B------:R-:W-:-:S04]  /*ae40*/  IMAD.X R11, RZ, RZ, R17, P1 ;  /* 0x000000ffff0b7224 */ /* 0x000fc800008e0611 */
[----:B------:R-:W-:-:S04]  /*ae50*/  IMAD.WIDE.U32 R4, R11, UR4, RZ ;  /* 0x000000040b047c25 */ /* 0x000fc8000f8e00ff */
[----:B------:R-:W-:-:S04]  /*ae60*/  IMAD.WIDE.U32 R4, P1, R3, UR5, R4 ;  /* 0x0000000503047c25 */ /* 0x000fc8000f820004 */
[----:B------:R-:W-:-:S04]  /*ae70*/  IMAD.WIDE.U32 R2, R3, UR4, RZ ;  /* 0x0000000403027c25 */ /* 0x000fc8000f8e00ff */
[----:B------:R-:W-:Y:S01]  /*ae80*/  IMAD.MOV.U32 R2, RZ, RZ, R5 ;  /* 0x000000ffff027224 */ /* 0x000fe200078e0005 */
[----:B------:R-:W-:Y:S01]  /*ae90*/  IADD3 RZ, P3, R3, R4, RZ ;  /* 0x0000000403ff7210 */ /* 0x000fe20007f7e0ff */
[----:B------:R-:W-:-:S04]  /*aea0*/  IMAD.X R3, RZ, RZ, RZ, P1 ;  /* 0x000000ffff037224 */ /* 0x000fc800008e06ff */
[----:B------:R-:W-:-:S08]  /*aeb0*/  IMAD.WIDE.U32.X R2, R11, UR5, R2, P3 ;  /* 0x000000050b027c25 */ /* 0x000fd000098e0402 */
.L_x_305:
[----:B------:R-:W-:Y:S01]  /*aec0*/  FMUL R14, R14, UR8 ;  /* 0x000000080e0e7c20 */ /* 0x000fe20008400000 */
[--C-:B------:R-:W-:Y:S01]  /*aed0*/  SHF.R.U64 R11, R2, UR7, R3.reuse ;  /* 0x00000007020b7c19 */ /* 0x100fe20008001203 */
[----:B------:R-:W-:Y:S01]  /*aee0*/  ULDC.64 UR4, c[0x0][0x620] ;  /* 0x0001880000047ab9 */ /* 0x000fe20000000a00 */
[----:B------:R-:W-:Y:S01]  /*aef0*/  SHF.R.U32.HI R2, RZ, UR7, R3 ;  /* 0x00000007ff027c19 */ /* 0x000fe20008011603 */
[----:B------:R-:W-:Y:S01]  /*af00*/  IMAD.MOV.U32 R3, RZ, RZ, R17 ;  /* 0x000000ffff037224 */ /* 0x000fe200078e0011 */
[----:B------:R-:W-:Y:S01]  /*af10*/  IADD3 R15, P1, RZ, -R11, RZ ;  /* 0x8000000bff0f7210 */ /* 0x000fe20007f3e0ff */
[----:B------:R-:W0:Y:S01]  /*af20*/  F2I.U32.TRUNC.NTZ R14, R14 ;  /* 0x0000000e000e7305 */ /* 0x000e22000020f000 */
[----:B------:R-:W-:-:S03]  /*af30*/  ULDC.64 UR6, c[0x0][0x640] ;  /* 0x0001900000067ab9 */ /* 0x000fc60000000a00 */
[----:B------:R-:W-:Y:S01]  /*af40*/  IMAD.X R2, RZ, RZ, ~R2, P1 ;  /* 0x000000ffff027224 */ /* 0x000fe200008e0e02 */
[----:B------:R-:W-:-:S03]  /*af50*/  ISETP.NE.U32.AND P1, PT, RZ, UR6, PT ;  /* 0x00000006ff007c0c */ /* 0x000fc6000bf25070 */
[----:B------:R-:W-:Y:S01]  /*af60*/  IMAD R2, R2, UR4, RZ ;  /* 0x0000000402027c24 */ /* 0x000fe2000f8e02ff */
[----:B------:R-:W-:-:S03]  /*af70*/  ISETP.NE.AND.EX P1, PT, RZ, UR7, PT, P1 ;  /* 0x00000007ff007c0c */ /* 0x000fc6000bf25310 */
[C---:B------:R-:W-:Y:S01]  /*af80*/  IMAD R5, R15.reuse, UR5, R2 ;  /* 0x000000050f057c24 */ /* 0x040fe2000f8e0202 */
[----:B------:R-:W-:Y:S01]  /*af90*/  ULDC UR5, c[0x0][0x154] ;  /* 0x0000550000057ab9 */ /* 0x000fe20000000800 */
[----:B------:R-:W-:Y:S02]  /*afa0*/  IMAD.MOV.U32 R2, RZ, RZ, R18 ;  /* 0x000000ffff027224 */ /* 0x000fe400078e0012 */
[----:B0-----:R-:W-:Y:S02]  /*afb0*/  IMAD.MOV R4, RZ, RZ, -R14 ;  /* 0x000000ffff047224 */ /* 0x001fe400078e0a0e */
[----:B------:R-:W-:Y:S01]  /*afc0*/  IMAD.WIDE.U32 R2, R15, UR4, R2 ;  /* 0x000000040f027c25 */ /* 0x000fe2000f8e0002 */
[----:B------:R-:W-:-:S03]  /*afd0*/  ULDC UR4, c[0x0][0x618] ;  /* 0x0001860000047ab9 */ /* 0x000fc60000000800 */
[----:B-1----:R-:W-:Y:S01]  /*afe0*/  IMAD R12, R13, R4, R12 ;  /* 0x000000040d0c7224 */ /* 0x002fe200078e020c */
[----:B--2---:R-:W-:Y:S01]  /*aff0*/  I2FP.F32.U32 R4, R10 ;  /* 0x0000000a00047245 */ /* 0x004fe20000201000 */
[----:B------:R-:W0:Y:S01]  /*b000*/  LDC R13, c[0x0][0x148] ;  /* 0x00005200ff0d7b82 */ /* 0x000e220000000800 */
[----:B------:R-:W-:-:S03]  /*b010*/  IMAD.IADD R3, R3, 0x1, R5 ;  /* 0x0000000103037824 */ /* 0x000fc600078e0205 */
[----:B------:R-:W-:Y:S02]  /*b020*/  FMUL R4, R4, UR5 ;  /* 0x0000000504047c20 */ /* 0x000fe40008400000 */
[--C-:B------:R-:W-:Y:S02]  /*b030*/  SHF.R.U64 R14, R2, UR4, R3.reuse ;  /* 0x00000004020e7c19 */ /* 0x100fe40008001203 */
[----:B------:R-:W-:Y:S01]  /*b040*/  SHF.R.U32.HI R3, RZ, UR4, R3 ;  /* 0x00000004ff037c19 */ /* 0x000fe20008011603 */
[----:B------:R1:W2:Y:S01]  /*b050*/  F2I.U32.TRUNC.NTZ R20, R4 ;  /* 0x0000000400147305 */ /* 0x0002a2000020f000 */
[----:B------:R-:W-:Y:S02]  /*b060*/  ULDC UR4, c[0x0][0x608] ;  /* 0x0001820000047ab9 */ /* 0x000fe40000000800 */
[--C-:B------:R-:W-:Y:S02]  /*b070*/  SHF.R.U64 R19, R14, UR4, R3.reuse ;  /* 0x000000040e137c19 */ /* 0x100fe40008001203 */
[----:B------:R-:W-:Y:S01]  /*b080*/  SHF.R.U32.HI R2, RZ, UR4, R3 ;  /* 0x00000004ff027c19 */ /* 0x000fe20008011603 */
[----:B------:R-:W-:-:S03]  /*b090*/  ULDC UR4, c[0x0][0x658] ;  /* 0x0001960000047ab9 */ /* 0x000fc60000000800 */
[--C-:B------:R-:W-:Y:S02]  /*b0a0*/  SHF.R.U64 R15, R19, UR4, R2.reuse ;  /* 0x00000004130f7c19 */ /* 0x100fe40008001202 */
[----:B------:R-:W-:-:S03]  /*b0b0*/  SHF.R.U32.HI R21, RZ, UR4, R2 ;  /* 0x00000004ff157c19 */ /* 0x000fc60008011602 */
[----:B------:R-:W-:Y:S02]  /*b0c0*/  IMAD.MOV.U32 R2, RZ, RZ, R15 ;  /* 0x000000ffff027224 */ /* 0x000fe400078e000f */
[----:B------:R-:W-:Y:S01]  /*b0d0*/  IMAD.MOV.U32 R3, RZ, RZ, R21 ;  /* 0x000000ffff037224 */ /* 0x000fe200078e0015 */
[----:B-12---:R-:W-:Y:S06]  /*b0e0*/  @!P1 BRA `(.L_x_306) ;  /* 0x0000000000289947 */ /* 0x006fec0003800000 */
        /* <DEDUP_REMOVED lines=10> */
.L_x_306:
[----:B------:R-:W1:Y:S01]  /*b190*/  LDC R4, c[0x0][0x65c] ;  /* 0x00019700ff047b82 */ /* 0x000e620000000800 */
[----:B------:R-:W-:Y:S01]  /*b1a0*/  ULDC UR4, c[0x0][0x648] ;  /* 0x0001920000047ab9 */ /* 0x000fe20000000800 */
[----:B------:R-:W-:Y:S01]  /*b1b0*/  LOP3.LUT R19, R19, UR16, RZ, 0xc0, !PT ;  /* 0x0000001013137c12 */ /* 0x000fe2000f8ec0ff */
[----:B------:R-:W-:Y:S01]  /*b1c0*/  IMAD.MOV R20, RZ, RZ, -R20 ;  /* 0x000000ffff147224 */ /* 0x000fe200078e0a14 */
[----:B------:R-:W-:Y:S01]  /*b1d0*/  SHF.R.U64 R2, R2, UR4, R3 ;  /* 0x0000000402027c19 */ /* 0x000fe20008001203 */
[----:B------:R-:W-:Y:S01]  /*b1e0*/  ULDC UR4, c[0x0][0x638] ;  /* 0x00018e0000047ab9 */ /* 0x000fe20000000800 */
[----:B------:R-:W-:Y:S01]  /*b1f0*/  LOP3.LUT R14, R14, UR15, RZ, 0xc0, !PT ;  /* 0x0000000f0e0e7c12 */ /* 0x000fe2000f8ec0ff */
[----:B------:R-:W-:Y:S01]  /*b200*/  ULDC UR5, c[0x0][0x610] ;  /* 0x0001840000057ab9 */ /* 0x000fe20000000800 */
[----:B------:R-:W-:Y:S02]  /*b210*/  IMAD.MOV.U32 R3, RZ, RZ, 0x1 ;  /* 0x00000001ff037424 */ /* 0x000fe400078e00ff */
[----:B------:R-:W-:Y:S01]  /*b220*/  IMAD R19, R2, UR17, R19 ;  /* 0x0000001102137c24 */ /* 0x000fe2000f8e0213 */
[----:B-1----:R-:W-:Y:S01]  /*b230*/  ISETP.NE.AND P1, PT, R4, 0x1, PT ;  /* 0x000000010400780c */ /* 0x002fe20003f25270 */
[----:B------:R-:W-:-:S02]  /*b240*/  IMAD.MOV R4, RZ, RZ, -R2 ;  /* 0x000000ffff047224 */ /* 0x000fc400078e0a02 */
[----:B------:R-:W-:Y:S02]  /*b250*/  IMAD.MOV.U32 R2, RZ, RZ, R11 ;  /* 0x000000ffff027224 */ /* 0x000fe400078e000b */
[----:B------:R-:W-:Y:S01]  /*b260*/  IMAD R15, R4, UR4, R15 ;  /* 0x00000004040f7c24 */ /* 0x000fe2000f8e020f */
[----:B------:R-:W-:-:S03]  /*b270*/  ULDC UR4, c[0x0][0x600] ;  /* 0x0001800000047ab9 */ /* 0x000fc60000000800 */
[----:B------:R-:W-:-:S04]  /*b280*/  IMAD R15, R15, UR4, R14 ;  /* 0x000000040f0f7c24 */ /* 0x000fc8000f8e020e */
[----:B0-----:R-:W-:-:S04]  /*b290*/  @P1 IMAD R12, R13, R20, R10 ;  /* 0x000000140d0c1224 */ /* 0x001fc800078e020a */
[----:B------:R-:W-:-:S05]  /*b2a0*/  IMAD R12, R19, UR5, R12 ;  /* 0x00000005130c7c24 */ /* 0x000fca000f8e020c */
[----:B------:R-:W-:Y:S02]  /*b2b0*/  SEL R22, R15, R12, !P1 ;  /* 0x0000000c0f167207 */ /* 0x000fe40004800000 */
[----:B------:R-:W-:-:S07]  /*b2c0*/  SEL R19, R12, R15, !P1 ;  /* 0x0000000f0c137207 */ /* 0x000fce0004800000 */
.L_x_304:
[----:B------:R-:W-:Y:S05]  /*b2d0*/  BSYNC B1 ;  /* 0x0000000000017941 */ /* 0x000fea0003800000 */
.L_x_303:
[----:B------:R-:W-:-:S13]  /*b2e0*/  LOP3.LUT P1, RZ, R3, 0xff, RZ, 0xc0, !PT ;  /* 0x000000ff03ff7812 */ /* 0x000fda000782c0ff */
[----:B------:R-:W-:Y:S05]  /*b2f0*/  @P1 BRA `(.L_x_307) ;  /* 0xfffffff4001c1947 */ /* 0x000fea000383ffff */
[----:B------:R-:W-:Y:S05]  /*b300*/  BSYNC B0 ;  /* 0x0000000000007941 */ /* 0x000fea0003800000 */
.L_x_295:
[----:B------:R-:W-:-:S03]  /*b310*/  UMOV UR4, 0xffffffff ;  /* 0xffffffff00047882 */ /* 0x000fc60000000000 */
[----:B------:R-:W-:Y:S05]  /*b320*/  BRA.DIV UR4, `(.L_x_308) ;  /* 0x0000000604647947 */ /* 0x000fea000b800000 */
[----:B------:R-:W-:-:S13]  /*b330*/  ELECT P6, URZ, PT ;  /* 0x00000000003f782f */ /* 0x000fda00038c0000 */
.L_x_325:
[----:B------:R-:W-:Y:S04]  /*b340*/  BSSY B0, `(.L_x_309) ;  /* 0x0000034000007945 */ /* 0x000fe80003800000 */
[----:B------:R-:W-:Y:S05]  /*b350*/  @!P6 BRA `(.L_x_310) ;  /* 0x0000000000c8e947 */ /* 0x000fea0003800000 */
[----:B------:R-:W-:-:S04]  /*b360*/  LOP3.LUT R16, R16, 0x2, RZ, 0xfc, !PT ;  /* 0x0000000210107812 */ /* 0x000fc800078efcff */
[----:B------:R-:W-:-:S13]  /*b370*/  ISETP.NE.AND P0, PT, R16, 0x3, PT ;  /* 0x000000031000780c */ /* 0x000fda0003f05270 */
[----:B------:R-:W-:Y:S05]  /*b380*/  @!P0 BRA `(.L_x_311) ;  /* 0x0000000000048947 */ /* 0x000fea0003800000 */
[----:B------:R-:W-:Y:S01]  /*b390*/  BPT.TRAP 0x1 ;  /* 0x000000040000795c */ /* 0x000fe20000300000 */
.L_x_311:
[----:B------:R-:W0:Y:S01]  /*b3a0*/  S2R R3, SR_CgaCtaId ;  /* 0x0000000000037919 */ /* 0x000e220000008800 */
[----:B------:R-:W-:-:S04]  /*b3b0*/  MOV R2, 0x400 ;  /* 0x0000040000027802 */ /* 0x000fc80000000f00 */
[----:B0-----:R-:W-:Y:S02]  /*b3c0*/  LEA R3, R3, R2, 0x18 ;  /* 0x0000000203037211 */ /* 0x001fe400078ec0ff */
[----:B------:R-:W-:-:S03]  /*b3d0*/  SHF.L.U32 R2, R0, 0x1f, RZ ;  /* 0x0000001f00027819 */ /* 0x000fc600000006ff */
[----:B------:R-:W-:-:S04]  /*b3e0*/  VIADD R3, R3, 0x28 ;  /* 0x0000002803037836 */ /* 0x000fc80000000000 */
[C---:B------:R-:W-:Y:S02]  /*b3f0*/  IMAD R7, R8.reuse, 0x8, R3 ;  /* 0x0000000808077824 */ /* 0x040fe400078e0203 */
[----:B------:R-:W-:Y:S02]  /*b400*/  VIADD R8, R8, 0x1 ;  /* 0x0000000108087836 */ /* 0x000fe40000000000 */
[----:B------:R-:W0:Y:S03]  /*b410*/  SYNCS.PHASECHK.TRANS64.TRYWAIT P0, [R7+URZ], R2 ;  /* 0x00000002070075a7 */ /* 0x000e26000800017f */
[----:B------:R-:W-:-:S04]  /*b420*/  ISETP.NE.AND P1, PT, R8, 0x5, PT ;  /* 0x000000050800780c */ /* 0x000fc80003f25270 */
[----:B------:R-:W-:Y:S02]  /*b430*/  SEL R5, RZ, 0x1, P1 ;  /* 0x00000001ff057807 */ /* 0x000fe40000800000 */
[----:B------:R-:W-:Y:S02]  /*b440*/  SEL R8, R8, RZ, P1 ;  /* 0x000000ff08087207 */ /* 0x000fe40000800000 */
[----:B------:R-:W-:-:S03]  /*b450*/  LOP3.LUT R5, R0, R5, RZ, 0x3c, !PT ;  /* 0x0000000500057212 */ /* 0x000fc600078e3cff */
[----:B------:R-:W-:Y:S01]  /*b460*/  IMAD R9, R8, 0x8, R3 ;  /* 0x0000000808097824 */ /* 0x000fe200078e0203 */
[----:B------:R-:W-:Y:S01]  /*b470*/  SHF.L.U32 R4, R5, 0x1f, RZ ;  /* 0x0000001f05047819 */ /* 0x000fe200000006ff */
[----:B0-----:R-:W-:Y:S06]  /*b480*/  @!P0 BRA `(.L_x_312) ;  /* 0x00000004002c8947 */ /* 0x001fec0003800000 */
.L_x_326:
[----:B------:R-:W1:Y:S01]  /*b490*/  SYNCS.PHASECHK.TRANS64.TRYWAIT P0, [R9+URZ], R4 ;  /* 0x00000004090075a7 */ /* 0x000e62000800017f */
[----:B------:R-:W-:-:S05]  /*b4a0*/  VIADD R0, R8, 0x1 ;  /* 0x0000000108007836 */ /* 0x000fca0000000000 */
[----:B------:R-:W-:-:S04]  /*b4b0*/  ISETP.NE.AND P1, PT, R0, 0x5, PT ;  /* 0x000000050000780c */ /* 0x000fc80003f25270 */
[----:B0-----:R-:W-:Y:S02]  /*b4c0*/  SEL R2, RZ, 0x1, P1 ;  /* 0x00000001ff027807 */ /* 0x001fe40000800000 */
[----:B------:R-:W-:Y:S02]  /*b4d0*/  SEL R0, R0, RZ, P1 ;  /* 0x000000ff00007207 */ /* 0x000fe40000800000 */
[----:B------:R-:W-:-:S03]  /*b4e0*/  LOP3.LUT R7, R5, R2, RZ, 0x3c, !PT ;  /* 0x0000000205077212 */ /* 0x000fc600078e3cff */
[----:B------:R-:W-:Y:S01]  /*b4f0*/  IMAD R6, R0, 0x8, R3 ;  /* 0x0000000800067824 */ /* 0x000fe200078e0203 */
[----:B------:R-:W-:Y:S01]  /*b500*/  SHF.L.U32 R5, R7, 0x1f, RZ ;  /* 0x0000001f07057819 */ /* 0x000fe200000006ff */
[----:B-1----:R-:W-:Y:S06]  /*b510*/  @!P0 BRA `(.L_x_313) ;  /* 0x00000004001c8947 */ /* 0x002fec0003800000 */
.L_x_327:
[----:B------:R-:W1:Y:S01]  /*b520*/  SYNCS.PHASECHK.TRANS64.TRYWAIT P0, [R6+URZ], R5 ;  /* 0x00000005060075a7 */ /* 0x000e62000800017f */
[----:B------:R-:W-:-:S05]  /*b530*/  VIADD R0, R0, 0x1 ;  /* 0x0000000100007836 */ /* 0x000fca0000000000 */
[----:B------:R-:W-:-:S04]  /*b540*/  ISETP.NE.AND P1, PT, R0, 0x5, PT ;  /* 0x000000050000780c */ /* 0x000fc80003f25270 */
[----:B------:R-:W-:Y:S02]  /*b550*/  SEL R2, RZ, 0x1, P1 ;  /* 0x00000001ff027807 */ /* 0x000fe40000800000 */
[----:B------:R-:W-:Y:S02]  /*b560*/  SEL R0, R0, RZ, P1 ;  /* 0x000000ff00007207 */ /* 0x000fe40000800000 */
[----:B------:R-:W-:-:S03]  /*b570*/  LOP3.LUT R7, R7, R2, RZ, 0x3c, !PT ;  /* 0x0000000207077212 */ /* 0x000fc600078e3cff */
[----:B0-----:R-:W-:Y:S01]  /*b580*/  IMAD R9, R0, 0x8, R3 ;  /* 0x0000000800097824 */ /* 0x001fe200078e0203 */
[----:B------:R-:W-:Y:S01]  /*b590*/  SHF.L.U32 R4, R7, 0x1f, RZ ;  /* 0x0000001f07047819 */ /* 0x000fe200000006ff */
[----:B-1----:R-:W-:Y:S06]  /*b5a0*/  @!P0 BRA `(.L_x_314) ;  /* 0x00000004000c8947 */ /* 0x002fec0003800000 */
.L_x_328:
[----:B------:R-:W1:Y:S01]  /*b5b0*/  SYNCS.PHASECHK.TRANS64.TRYWAIT P0, [R9+URZ], R4 ;  /* 0x00000004090075a7 */ /* 0x000e62000800017f */
[----:B------:R-:W-:-:S05]  /*b5c0*/  VIADD R0, R0, 0x1 ;  /* 0x0000000100007836 */ /* 0x000fca0000000000 */
[----:B------:R-:W-:-:S04]  /*b5d0*/  ISETP.NE.AND P1, PT, R0, 0x5, PT ;  /* 0x000000050000780c */ /* 0x000fc80003f25270 */
[----:B------:R-:W-:Y:S02]  /*b5e0*/  SEL R2, RZ, 0x1, P1 ;  /* 0x00000001ff027807 */ /* 0x000fe40000800000 */
[----:B------:R-:W-:Y:S02]  /*b5f0*/  SEL R0, R0, RZ, P1 ;  /* 0x000000ff00007207 */ /* 0x000fe40000800000 */
[----:B------:R-:W-:Y:S01]  /*b600*/  LOP3.LUT R2, R7, R2, RZ, 0x3c, !PT ;  /* 0x0000000207027212 */ /* 0x000fe200078e3cff */
[----:B-1----:R-:W-:Y:S06]  /*b610*/  @!P0 BRA `(.L_x_315) ;  /* 0x0000000400048947 */ /* 0x002fec0003800000 */
.L_x_329:
[----:B------:R-:W-:Y:S01]  /*b620*/  IMAD R3, R0, 0x8, R3 ;  /* 0x0000000800037824 */ /* 0x000fe200078e0203 */
[----:B------:R-:W-:-:S07]  /*b630*/  SHF.L.U32 R0, R2, 0x1f, RZ ;  /* 0x0000001f02007819 */ /* 0x000fce00000006ff */
.L_x_316:
[----:B--2---:R2:W3:Y:S02]  /*b640*/  SYNCS.PHASECHK.TRANS64.TRYWAIT P0, [R3+URZ], R0 ;  /* 0x00000000030075a7 */ /* 0x0044e4000800017f */
[----:B---3--:R-:W-:Y:S05]  /*b650*/  @!P0 NANOSLEEP.SYNCS 0x989680 ;  /* 0x009896800000895d */ /* 0x008fea0003900000 */
[----:B------:R-:W3:Y:S02]  /*b660*/  @!P0 SYNCS.PHASECHK.TRANS64 P0, [R3+URZ], R0 ;  /* 0x00000000030085a7 */ /* 0x000ee4000800007f */
[----:B---3--:R-:W-:Y:S05]  /*b670*/  @!P0 BRA `(.L_x_316) ;  /* 0xfffffffc00f08947 */ /* 0x008fea000383ffff */
.L_x_310:
[----:B------:R-:W-:Y:S05]  /*b680*/  BSYNC B0 ;  /* 0x0000000000007941 */ /* 0x000fea0003800000 */
.L_x_309:
[----:B------:R-:W-:Y:S05]  /*b690*/  EXIT ;  /* 0x000000000000794d */ /* 0x000fea0003800000 */
.L_x_19:
[----:B-1----:R1:W2:Y:S02]  /*b6a0*/  SYNCS.PHASECHK.TRANS64.TRYWAIT P0, [R161+URZ], R0 ;  /* 0x00000000a10075a7 */ /* 0x0022a4000800017f */
[----:B--2---:R-:W-:Y:S05]  /*b6b0*/  @!P0 NANOSLEEP.SYNCS 0x989680 ;  /* 0x009896800000895d */ /* 0x004fea0003900000 */
[----:B------:R-:W2:Y:S02]  /*b6c0*/  @!P0 SYNCS.PHASECHK.TRANS64 P0, [R161+URZ], R0 ;  /* 0x00000000a10085a7 */ /* 0x000ea4000800007f */
[----:B--2---:R-:W-:Y:S05]  /*b6d0*/  @!P0 BRA `(.L_x_19) ;  /* 0xfffffffc00f08947 */ /* 0x004fea000383ffff */
[----:B------:R-:W-:Y:S05]  /*b6e0*/  BRA `(.L_x_317) ;  /* 0xffffff5c00e87947 */ /* 0x000fea000383ffff */
.L_x_24:
[----:B--2---:R2:W3:Y:S02]  /*b6f0*/  SYNCS.PHASECHK.TRANS64.TRYWAIT P1, [R3+URZ], R0 ;  /* 0x00000000030075a7 */ /* 0x0044e4000802017f */
[----:B---3--:R-:W-:Y:S05]  /*b700*/  @!P1 NANOSLEEP.SYNCS 0x989680 ;  /* 0x009896800000995d */ /* 0x008fea0003900000 */
[----:B------:R-:W3:Y:S02]  /*b710*/  @!P1 SYNCS.PHASECHK.TRANS64 P1, [R3+URZ], R0 ;  /* 0x00000000030095a7 */ /* 0x000ee4000802007f */
[----:B---3--:R-:W-:Y:S05]  /*b720*/  @!P1 BRA `(.L_x_24) ;  /* 0xfffffffc00f09947 */ /* 0x008fea000383ffff */
[----:B------:R-:W-:Y:S05]  /*b730*/  BRA `(.L_x_23) ;  /* 0xffffff6000547947 */ /* 0x000fea000383ffff */
.L_x_29:
[----:B--2---:R-:W-:-:S04]  /*b740*/  IMAD.U32 R5, RZ, RZ, UR4 ;  /* 0x00000004ff057e24 */ /* 0x004fc8000f8e00ff */
[----:B------:R2:W3:Y:S03]  /*b750*/  SYNCS.PHASECHK.TRANS64.TRYWAIT P1, [R5+URZ], R4 ;  /* 0x00000004050075a7 */ /* 0x0004e6000802017f */
[----:B---3--:R-:W-:Y:S05]  /*b760*/  @!P1 NANOSLEEP.SYNCS 0x989680 ;  /* 0x009896800000995d */ /* 0x008fea0003900000 */
[----:B------:R-:W3:Y:S02]  /*b770*/  @!P1 SYNCS.PHASECHK.TRANS64 P1, [R5+URZ], R4 ;  /* 0x00000004050095a7 */ /* 0x000ee4000802007f */
[----:B---3--:R-:W-:Y:S05]  /*b780*/  @!P1 BRA `(.L_x_29) ;  /* 0xfffffffc00ec9947 */ /* 0x008fea000383ffff */
[----:B------:R-:W-:Y:S05]  /*b790*/  BRA `(.L_x_28) ;  /* 0xffffff6400307947 */ /* 0x000fea000383ffff */
.L_x_35:
[----:B-1----:R1:W2:Y:S02]  /*b7a0*/  SYNCS.PHASECHK.TRANS64.TRYWAIT P0, [R161+URZ+0x10], R0 ;  /* 0x00001000a10075a7 */ /* 0x0022a4000800017f */
[----:B--2---:R-:W-:Y:S05]  /*b7b0*/  @!P0 NANOSLEEP.SYNCS 0x989680 ;  /* 0x009896800000895d */ /* 0x004fea0003900000 */
[----:B------:R-:W2:Y:S02]  /*b7c0*/  @!P0 SYNCS.PHASECHK.TRANS64 P0, [R161+URZ+0x10], R0 ;  /* 0x00001000a10085a7 */ /* 0x000ea4000800007f */
[----:B--2---:R-:W-:Y:S05]  /*b7d0*/  @!P0 BRA `(.L_x_35) ;  /* 0xfffffffc00f08947 */ /* 0x004fea000383ffff */
[----:B------:R-:W-:Y:S05]  /*b7e0*/  BRA `(.L_x_318) ;  /* 0xffffff6800887947 */ /* 0x000fea000383ffff */
.L_x_296:
[----:B------:R-:W-:Y:S01]  /*b7f0*/  BSSY B1, `(.L_x_319) ;  /* 0x0000006000017945 */ /* 0x000fe20003800000 */
[----:B------:R-:W-:-:S07]  /*b800*/  IMAD.MOV.U32 R15, RZ, RZ, -0x1 ;  /* 0xffffffffff0f7424 */ /* 0x000fce00078e00ff */
[----:B-----5:R-:W-:Y:S05]  /*b810*/  WARPSYNC.COLLECTIVE R15, `(.L_x_320) ;  /* 0x000000000f0c7348 */ /* 0x020fea0003c00000 */
[----:B------:R-:W-:Y:S02]  /*b820*/  ELECT P6, UR62, PT ;  /* 0x00000000003e782f */ /* 0x000fe400038c0000 */
[----:B------:R-:W-:Y:S01]  /*b830*/  MOV R14, UR62 ;  /* 0x0000003e000e7c02 */ /* 0x000fe20008000f00 */
[----:B-----5:R-:W-:Y:S10]  /*b840*/  ENDCOLLECTIVE ;  /* 0x000000000000791b */ /* 0x020ff40003800000 */
.L_x_320:
[----:B------:R-:W-:Y:S05]  /*b850*/  BSYNC B1 ;  /* 0x0000000000017941 */ /* 0x000fea0003800000 */
.L_x_319:
[----:B------:R-:W-:Y:S05]  /*b860*/  BRA `(.L_x_321) ;  /* 0xffffffec00cc7947 */ /* 0x000fea000383ffff */
.L_x_299:
[----:B-1----:R1:W2:Y:S02]  /*b870*/  SYNCS.PHASECHK.TRANS64.TRYWAIT P1, [R12+URZ+0x28], R5 ;  /* 0x000028050c0075a7 */ /* 0x0022a4000802017f */
[----:B--2---:R-:W-:Y:S05]  /*b880*/  @!P1 NANOSLEEP.SYNCS 0x989680 ;  /* 0x009896800000995d */ /* 0x004fea0003900000 */
[----:B------:R-:W2:Y:S02]  /*b890*/  @!P1 SYNCS.PHASECHK.TRANS64 P1, [R12+URZ+0x28], R5 ;  /* 0x000028050c0095a7 */ /* 0x000ea4000802007f */
[----:B--2---:R-:W-:Y:S05]  /*b8a0*/  @!P1 BRA `(.L_x_299) ;  /* 0xfffffffc00f09947 */ /* 0x004fea000383ffff */
[----:B------:R-:W-:Y:S05]  /*b8b0*/  BRA `(.L_x_322) ;  /* 0xfffffff000087947 */ /* 0x000fea000383ffff */
.L_x_308:
[----:B------:R-:W-:Y:S01]  /*b8c0*/  BSSY B0, `(.L_x_323) ;  /* 0x0000006000007945 */ /* 0x000fe20003800000 */
[----:B------:R-:W-:-:S07]  /*b8d0*/  IMAD.MOV.U32 R15, RZ, RZ, -0x1 ;  /* 0xffffffffff0f7424 */ /* 0x000fce00078e00ff */
[----:B-----5:R-:W-:Y:S05]  /*b8e0*/  WARPSYNC.COLLECTIVE R15, `(.L_x_324) ;  /* 0x000000000f0c7348 */ /* 0x020fea0003c00000 */
[----:B------:R-:W-:Y:S02]  /*b8f0*/  ELECT P6, UR62, PT ;  /* 0x00000000003e782f */ /* 0x000fe400038c0000 */
[----:B------:R-:W-:Y:S01]  /*b900*/  MOV R14, UR62 ;  /* 0x0000003e000e7c02 */ /* 0x000fe20008000f00 */
[----:B-----5:R-:W-:Y:S10]  /*b910*/  ENDCOLLECTIVE ;  /* 0x000000000000791b */ /* 0x020ff40003800000 */
.L_x_324:
[----:B------:R-:W-:Y:S05]  /*b920*/  BSYNC B0 ;  /* 0x0000000000007941 */ /* 0x000fea0003800000 */
.L_x_323:
[----:B------:R-:W-:Y:S05]  /*b930*/  BRA `(.L_x_325) ;  /* 0xfffffff800807947 */ /* 0x000fea000383ffff */
.L_x_312:
[----:B0-----:R0:W1:Y:S02]  /*b940*/  SYNCS.PHASECHK.TRANS64.TRYWAIT P0, [R7+URZ], R2 ;  /* 0x00000002070075a7 */ /* 0x001064000800017f */
[----:B-1----:R-:W-:Y:S05]  /*b950*/  @!P0 NANOSLEEP.SYNCS 0x989680 ;  /* 0x009896800000895d */ /* 0x002fea0003900000 */
[----:B------:R-:W1:Y:S02]  /*b960*/  @!P0 SYNCS.PHASECHK.TRANS64 P0, [R7+URZ], R2 ;  /* 0x00000002070085a7 */ /* 0x000e64000800007f */
[----:B-1----:R-:W-:Y:S05]  /*b970*/  @!P0 BRA `(.L_x_312) ;  /* 0xfffffffc00f08947 */ /* 0x002fea000383ffff */
[----:B------:R-:W-:Y:S05]  /*b980*/  BRA `(.L_x_326) ;  /* 0xfffffff800c07947 */ /* 0x000fea000383ffff */
.L_x_313:
[----:B0-----:R0:W1:Y:S02]  /*b990*/  SYNCS.PHASECHK.TRANS64.TRYWAIT P0, [R9+URZ], R4 ;  /* 0x00000004090075a7 */ /* 0x001064000800017f */
[----:B-1----:R-:W-:Y:S05]  /*b9a0*/  @!P0 NANOSLEEP.SYNCS 0x989680 ;  /* 0x009896800000895d */ /* 0x002fea0003900000 */
[----:B------:R-:W1:Y:S02]  /*b9b0*/  @!P0 SYNCS.PHASECHK.TRANS64 P0, [R9+URZ], R4 ;  /* 0x00000004090085a7 */ /* 0x000e64000800007f */
[----:B-1----:R-:W-:Y:S05]  /*b9c0*/  @!P0 BRA `(.L_x_313) ;  /* 0xfffffffc00f08947 */ /* 0x002fea000383ffff */
[----:B------:R-:W-:Y:S05]  /*b9d0*/  BRA `(.L_x_327) ;  /* 0xfffffff800d07947 */ /* 0x000fea000383ffff */
.L_x_314:
[----:B0-----:R0:W1:Y:S02]  /*b9e0*/  SYNCS.PHASECHK.TRANS64.TRYWAIT P0, [R6+URZ], R5 ;  /* 0x00000005060075a7 */ /* 0x001064000800017f */
[----:B-1----:R-:W-:Y:S05]  /*b9f0*/  @!P0 NANOSLEEP.SYNCS 0x989680 ;  /* 0x009896800000895d */ /* 0x002fea0003900000 */
[----:B------:R-:W1:Y:S02]  /*ba00*/  @!P0 SYNCS.PHASECHK.TRANS64 P0, [R6+URZ], R5 ;  /* 0x00000005060085a7 */ /* 0x000e64000800007f */
[----:B-1----:R-:W-:Y:S05]  /*ba10*/  @!P0 BRA `(.L_x_314) ;  /* 0xfffffffc00f08947 */ /* 0x002fea000383ffff */
[----:B------:R-:W-:Y:S05]  /*ba20*/  BRA `(.L_x_328) ;  /* 0xfffffff800e07947 */ /* 0x000fea000383ffff */
.L_x_315:
[----:B-1----:R1:W2:Y:S02]  /*ba30*/  SYNCS.PHASECHK.TRANS64.TRYWAIT P0, [R9+URZ], R4 ;  /* 0x00000004090075a7 */ /* 0x0022a4000800017f */
[----:B--2---:R-:W-:Y:S05]  /*ba40*/  @!P0 NANOSLEEP.SYNCS 0x989680 ;  /* 0x009896800000895d */ /* 0x004fea0003900000 */
[----:B------:R-:W2:Y:S02]  /*ba50*/  @!P0 SYNCS.PHASECHK.TRANS64 P0, [R9+URZ], R4 ;  /* 0x00000004090085a7 */ /* 0x000ea4000800007f */
[----:B--2---:R-:W-:Y:S05]  /*ba60*/  @!P0 BRA `(.L_x_315) ;  /* 0xfffffffc00f08947 */ /* 0x004fea000383ffff */
[----:B------:R-:W-:Y:S05]  /*ba70*/  BRA `(.L_x_329) ;  /* 0xfffffff800e87947 */ /* 0x000fea000383ffff */
.L_x_330:
[----:B------:R-:W-:-:S00]  /*ba80*/  BRA `(.L_x_330) ;  /* 0xfffffffc00fc7947 */ /* 0x000fc0000383ffff */
[----:B------:R-:W-:-:S00]  /*ba90*/  NOP ;  /* 0x0000000000007918 */ /* 0x000fc00000000000 */
        /* <DEDUP_REMOVED lines=14> */
.L_x_331:


//--------------------- .nv.global.init           --------------------------
	.section	.nv.global.init,"aw",@progbits
.nv.global.init:
	.type		$str$22,@object
	.size		$str$22,($str$23 - $str$22)
$str$22:
        /*0000*/ 	.byte	0x6b, 0x5f, 0x74, 0x69, 0x6c, 0x65, 0x5f, 0x63, 0x6f, 0x75, 0x6e, 0x74, 0x20, 0x3e, 0x3d, 0x20
        /*0010*/ 	.byte	0x31, 0x00
	.type		$str$23,@object
	.size		$str$23,(__unnamed_1 - $str$23)
$str$23:
        /*0012*/ 	.byte	0x2f, 0x74, 0x6d, 0x70, 0x2f, 0x63, 0x75, 0x74, 0x6c, 0x61, 0x73, 0x73, 0x5f, 0x73, 0x77, 0x65
        /*0022*/ 	.byte	0x65, 0x70, 0x5f, 0x73, 0x72, 0x63, 0x2f, 0x69, 0x6e, 0x63, 0x6c, 0x75, 0x64, 0x65, 0x2f, 0x63
        /*0032*/ 	.byte	0x75, 0x74, 0x6c, 0x61, 0x73, 0x73, 0x2f, 0x67, 0x65, 0x6d, 0x6d, 0x2f, 0x63, 0x6f, 0x6c, 0x6c
        /*0042*/ 	.byte	0x65, 0x63, 0x74, 0x69, 0x76, 0x65, 0x2f, 0x73, 0x6d, 0x39, 0x30, 0x5f, 0x6d, 0x6d, 0x61, 0x5f
        /*0052*/ 	.byte	0x74, 0x6d, 0x61, 0x5f, 0x67, 0x6d, 0x6d, 0x61, 0x5f, 0x73, 0x73, 0x5f, 0x77, 0x61, 0x72, 0x70
        /*0062*/ 	.byte	0x73, 0x70, 0x65, 0x63, 0x69, 0x61, 0x6c, 0x69, 0x7a, 0x65, 0x64, 0x2e, 0x68, 0x70, 0x70, 0x00
	.type		__unnamed_1,@object
	.size		__unnamed_1,(.L_0 - __unnamed_1)
__unnamed_1:
        /*0072*/ 	.byte	0x76, 0x6f, 0x69, 0x64, 0x20, 0x63, 0x75, 0x74, 0x6c, 0x61, 0x73, 0x73, 0x3a, 0x3a, 0x67, 0x65
        /* <DEDUP_REMOVED lines=180> */
        /*0bc2*/ 	.byte	0x5d, 0x00
.L_0:


//--------------------- .nv.shared._ZN7cutlass13device_kernelINS_4gemm6kernel13GemmUniversalIN4cute5tupleIJiiiiEEENS1_10collective13CollectiveMmaINS1_34MainloopSm90TmaGmmaWarpSpecializedILi5ENS5_IJNS4_1CILi1EEENSA_ILi2EEESB_EEENS1_32KernelTmaWarpSpecializedPingpongEEENS5_IJNSA_ILi64EEENSA_ILi256EEESG_EEENS_6half_tENS5_IJlSB_lEEESJ_SK_NS4_8TiledMMAINS4_8MMA_AtomIJNS4_4SM904GMMA26MMA_64x256x16_F32F16F16_SSILNSO_5MajorE0ELSQ_0ELNSO_7ScaleInE1ELSR_1EEEEEENS4_6LayoutINS5_IJSB_SB_SB_EEENS5_IJNSA_ILi0EEESW_SW_EEEEENS5_IJNS4_10UnderscoreESZ_SZ_EEEEENS4_23SM90_TMA_LOAD_MULTICASTENS4_14ComposedLayoutINS4_7SwizzleILi3ELi4ELi3EEENS4_18smem_ptr_flag_bitsILi16EEENSU_INS5_IJNSA_ILi8EEESG_EEENS5_IJSG_SB_EEEEEEEvNS4_8identityENS4_13SM90_TMA_LOADES1C_vS1D_EENS_8epilogue10collective6detail29Sm90TmaWarpSpecializedAdapterINS1H_15DefaultEpilogueISJ_SK_SK_NS1G_6thread17LinearCombinationISJ_Li1EffLNS1L_9ScaleType4KindE0ELNS_15FloatRoundStyleE2ESJ_EENS1_15EpilogueDefaultEEEEEvvEEEEvNT_6ParamsE --------------------------
	.section	.nv.shared._ZN7cutlass13device_kernelINS_4gemm6kernel13GemmUniversalIN4cute5tupleIJiiiiEEENS1_10collective13CollectiveMmaINS1_34MainloopSm90TmaGmmaWarpSpecializedILi5ENS5_IJNS4_1CILi1EEENSA_ILi2EEESB_EEENS1_32KernelTmaWarpSpecializedPingpongEEENS5_IJNSA_ILi64EEENSA_ILi256EEESG_EEENS_6half_tENS5_IJlSB_lEEESJ_SK_NS4_8TiledMMAINS4_8MMA_AtomIJNS4_4SM904GMMA26MMA_64x256x16_F32F16F16_SSILNSO_5MajorE0ELSQ_0ELNSO_7ScaleInE1ELSR_1EEEEEENS4_6LayoutINS5_IJSB_SB_SB_EEENS5_IJNSA_ILi0EEESW_SW_EEEEENS5_IJNS4_10UnderscoreESZ_SZ_EEEEENS4_23SM90_TMA_LOAD_MULTICASTENS4_14ComposedLayoutINS4_7SwizzleILi3ELi4ELi3EEENS4_18smem_ptr_flag_bitsILi16EEENSU_INS5_IJNSA_ILi8EEESG_EEENS5_IJSG_SB_EEEEEEEvNS4_8identityENS4_13SM90_TMA_LOADES1C_vS1D_EENS_8epilogue10collective6detail29Sm90TmaWarpSpecializedAdapterINS1H_15DefaultEpilogueISJ_SK_SK_NS1G_6thread17LinearCombinationISJ_Li1EffLNS1L_9ScaleType4KindE0ELNS_15FloatRoundStyleE2ESJ_EENS1_15EpilogueDefaultEEEEEvvEEEEvNT_6ParamsE,"aw",@nobits
	.sectionflags	@""
	.align	16
	.zero		1024


//--------------------- .nv.shared.reserved.0     --------------------------
	.section	.nv.shared.reserved.0,"aw",@nobits
	.weak		__nv_reservedSMEM_offset_0_alias
	.size		__nv_reservedSMEM_offset_0_alias, 0, 0
	.other		__nv_reservedSMEM_offset_0_alias,@"STO_CUDA_RESERVED_SHARED STV_DEFAULT"
__nv_reservedSMEM_offset_0_alias:
	.zero		0


//--------------------- .nv.global                --------------------------
	.section	.nv.global,"aw",@nobits
.nv.global:
	.type		_ZN39_INTERNAL_bd1450cf_4_k_cu_bd0325ff_32424cute1_E,@object
	.size		_ZN39_INTERNAL_bd1450cf_4_k_cu_bd0325ff_32424cute1_E,(_ZN39_INTERNAL_bd1450cf_4_k_cu_bd0325ff_32424cuda3std3__45__cpo6cbeginE - _ZN39_INTERNAL_bd1450cf_4_k_cu_bd0325ff_32424cute1_E)
_ZN39_INTERNAL_bd1450cf_4_k_cu_bd0325ff_32424cute1_E:
	.zero		1
	.type		_ZN39_INTERNAL_bd1450cf_4_k_cu_bd0325ff_32424cuda3std3__45__cpo6cbeginE,@object
	.size		_ZN39_INTERNAL_bd1450cf_4_k_cu_bd0325ff_32424cuda3std3__45__cpo6cbeginE,(_ZN39_INTERNAL_bd1450cf_4_k_cu_bd0325ff_32424cuda3std3__48in_placeE - _ZN39_INTERNAL_bd1450cf_4_k_cu_bd0325ff_32424cuda3std3__45__cpo6cbeginE)
_ZN39_INTERNAL_bd1450cf_4_k_cu_bd0325ff_32424cuda3std3__45__cpo6cbeginE:
	.zero		1
	.type		_ZN39_INTERNAL_bd1450cf_4_k_cu_bd0325ff_32424cuda3std3__48in_placeE,@object
	.size		_ZN39_INTERNAL_bd1450cf_4_k_cu_bd0325ff_32424cuda3std3__48in_placeE,(_ZN39_INTERNAL_bd1450cf_4_k_cu_bd0325ff_32424cuda3std6ranges3__45__cpo9iter_moveE - _ZN39_INTERNAL_bd1450cf_4_k_cu_bd0325ff_32424cuda3std3__48in_placeE)
_ZN39_INTERNAL_bd1450cf_4_k_cu_bd0325ff_32424cuda3std3__48in_placeE:
	.zero		1
	.type		_ZN39_INTERNAL_bd1450cf_4_k_cu_bd0325ff_32424cuda3std6ranges3__45__cpo9iter_moveE,@object
	.size		_ZN39_INTERNAL_bd1450cf_4_k_cu_bd0325ff_32424cuda3std6ranges3__45__cpo9iter_moveE,(_ZN39_INTERNAL_bd1450cf_4_k_cu_bd0325ff_32424cuda3std3__45__cpo5beginE - _ZN39_INTERNAL_bd1450cf_4_k_cu_bd0325ff_32424cuda3std6ranges3__45__cpo9iter_moveE)
_ZN39_INTERNAL_bd1450cf_4_k_cu_bd0325ff_32424cuda3std6ranges3__45__cpo9iter_moveE:
	.zero		1
	.type		_ZN39_INTERNAL_bd1450cf_4_k_cu_bd0325ff_32424cuda3std3__45__cpo5beginE,@object
	.size		_ZN39_INTERNAL_bd1450cf_4_k_cu_bd0325ff_32424cuda3std3__45__cpo5beginE,(_ZN39_INTERNAL_bd1450cf_4_k_cu_bd0325ff_32424cuda3std3__441_GLOBAL__N__bd1450cf_4_k_cu_bd0325ff_32426ignoreE - _ZN39_INTERNAL_bd1450cf_4_k_cu_bd0325ff_32424cuda3std3__45__cpo5beginE)
_ZN39_INTERNAL_bd1450cf_4_k_cu_bd0325ff_32424cuda3std3__45__cpo5beginE:
	.zero		1
	.type		_ZN39_INTERNAL_bd1450cf_4_k_cu_bd0325ff_32424cuda3std3__441_GLOBAL__N__bd1450cf_4_k_cu_bd0325ff_32426ignoreE,@object
	.size		_ZN39_INTERNAL_bd1450cf_4_k_cu_bd0325ff_32424cuda3std3__441_GLOBAL__N__bd1450cf_4_k_cu_bd0325ff_32426ignoreE,(_ZN39_INTERNAL_bd1450cf_4_k_cu_bd0325ff_32424cute7productE - _ZN39_INTERNAL_bd1450cf_4_k_cu_bd0325ff_32424cuda3std3__441_GLOBAL__N__bd1450cf_4_k_cu_bd0325ff_32426ignoreE)
_ZN39_INTERNAL_bd1450cf_4_k_cu_bd0325ff_32424cuda3std3__441_GLOBAL__N__bd1450cf_4_k_cu_bd0325ff_32426ignoreE:
	.zero		1
	.type		_ZN39_INTERNAL_bd1450cf_4_k_cu_bd0325ff_32424cute7productE,@object
	.size		_ZN39_INTERNAL_bd1450cf_4_k_cu_bd0325ff_32424cute7productE,(_ZN39_INTERNAL_bd1450cf_4_k_cu_bd0325ff_32424cuda3std3__45__cpo3endE - _ZN39_INTERNAL_bd1450cf_4_k_cu_bd0325ff_32424cute7productE)
_ZN39_INTERNAL_bd1450cf_4_k_cu_bd0325ff_32424cute7productE:
	.zero		1
	.type		_ZN39_INTERNAL_bd1450cf_4_k_cu_bd0325ff_32424cuda3std3__45__cpo3endE,@object
	.size		_ZN39_INTERNAL_bd1450cf_4_k_cu_bd0325ff_32424cuda3std3__45__cpo3endE,(_ZN39_INTERNAL_bd1450cf_4_k_cu_bd0325ff_32424cuda3std3__419piecewise_constructE - _ZN39_INTERNAL_bd1450cf_4_k_cu_bd0325ff_32424cuda3std3__45__cpo3endE)
_ZN39_INTERNAL_bd1450cf_4_k_cu_bd0325ff_32424cuda3std3__45__cpo3endE:
	.zero		1
	.type		_ZN39_INTERNAL_bd1450cf_4_k_cu_bd0325ff_32424cuda3std3__419piecewise_constructE,@object
	.size		_ZN39_INTERNAL_bd1450cf_4_k_cu_bd0325ff_32424cuda3std3__419piecewise_constructE,(_ZN39_INTERNAL_bd1450cf_4_k_cu_bd0325ff_32424cuda3std3__45__cpo4cendE - _ZN39_INTERNAL_bd1450cf_4_k_cu_bd0325ff_32424cuda3std3__419piecewise_constructE)
_ZN39_INTERNAL_bd1450cf_4_k_cu_bd0325ff_32424cuda3std3__419piecewise_constructE:
	.zero		1
	.type		_ZN39_INTERNAL_bd1450cf_4_k_cu_bd0325ff_32424cuda3std3__45__cpo4cendE,@object
	.size		_ZN39_INTERNAL_bd1450cf_4_k_cu_bd0325ff_32424cuda3std3__45__cpo4cendE,(_ZN39_INTERNAL_bd1450cf_4_k_cu_bd0325ff_32424cuda3std6ranges3__45__cpo4swapE - _ZN39_INTERNAL_bd1450cf_4_k_cu_bd0325ff_32424cuda3std3__45__cpo4cendE)
_ZN39_INTERNAL_bd1450cf_4_k_cu_bd0325ff_32424cuda3std3__45__cpo4cendE:
	.zero		1
	.type		_ZN39_INTERNAL_bd1450cf_4_k_cu_bd0325ff_32424cuda3std6ranges3__45__cpo4swapE,@object
	.size		_ZN39_INTERNAL_bd1450cf_4_k_cu_bd0325ff_32424cuda3std6ranges3__45__cpo4swapE,(.L_8 - _ZN39_INTERNAL_bd1450cf_4_k_cu_bd0325ff_32424cuda3std6ranges3__45__cpo4swapE)
_ZN39_INTERNAL_bd1450cf_4_k_cu_bd0325ff_32424cuda3std6ranges3__45__cpo4swapE:
	.zero		1
.L_8:


//--------------------- .nv.constant0._ZN7cutlass13device_kernelINS_4gemm6kernel13GemmUniversalIN4cute5tupleIJiiiiEEENS1_10collective13CollectiveMmaINS1_34MainloopSm90TmaGmmaWarpSpecializedILi5ENS5_IJNS4_1CILi1EEENSA_ILi2EEESB_EEENS1_32KernelTmaWarpSpecializedPingpongEEENS5_IJNSA_ILi64EEENSA_ILi256EEESG_EEENS_6half_tENS5_IJlSB_lEEESJ_SK_NS4_8TiledMMAINS4_8MMA_AtomIJNS4_4SM904GMMA26MMA_64x256x16_F32F16F16_SSILNSO_5MajorE0ELSQ_0ELNSO_7ScaleInE1ELSR_1EEEEEENS4_6LayoutINS5_IJSB_SB_SB_EEENS5_IJNSA_ILi0EEESW_SW_EEEEENS5_IJNS4_10UnderscoreESZ_SZ_EEEEENS4_23SM90_TMA_LOAD_MULTICASTENS4_14ComposedLayoutINS4_7SwizzleILi3ELi4ELi3EEENS4_18smem_ptr_flag_bitsILi16EEENSU_INS5_IJNSA_ILi8EEESG_EEENS5_IJSG_SB_EEEEEEEvNS4_8identityENS4_13SM90_TMA_LOADES1C_vS1D_EENS_8epilogue10collective6detail29Sm90TmaWarpSpecializedAdapterINS1H_15DefaultEpilogueISJ_SK_SK_NS1G_6thread17LinearCombinationISJ_Li1EffLNS1L_9ScaleType4KindE0ELNS_15FloatRoundStyleE2ESJ_EENS1_15EpilogueDefaultEEEEEvvEEEEvNT_6ParamsE --------------------------
	.section	.nv.constant0._ZN7cutlass13device_kernelINS_4gemm6kernel13GemmUniversalIN4cute5tupleIJiiiiEEENS1_10collective13CollectiveMmaINS1_34MainloopSm90TmaGmmaWarpSpecializedILi5ENS5_IJNS4_1CILi1EEENSA_ILi2EEESB_EEENS1_32KernelTmaWarpSpecializedPingpongEEENS5_IJNSA_ILi64EEENSA_ILi256EEESG_EEENS_6half_tENS5_IJlSB_lEEESJ_SK_NS4_8TiledMMAINS4_8MMA_AtomIJNS4_4SM904GMMA26MMA_64x256x16_F32F16F16_SSILNSO_5MajorE0ELSQ_0ELNSO_7ScaleInE1ELSR_1EEEEEENS4_6LayoutINS5_IJSB_SB_SB_EEENS5_IJNSA_ILi0EEESW_SW_EEEEENS5_IJNS4_10UnderscoreESZ_SZ_EEEEENS4_23SM90_TMA_LOAD_MULTICASTENS4_14ComposedLayoutINS4_7SwizzleILi3ELi4ELi3EEENS4_18smem_ptr_flag_bitsILi16EEENSU_INS5_IJNSA_ILi8EEESG_EEENS5_IJSG_SB_EEEEEEEvNS4_8identityENS4_13SM90_TMA_LOADES1C_vS1D_EENS_8epilogue10collective6detail29Sm90TmaWarpSpecializedAdapterINS1H_15DefaultEpilogueISJ_SK_SK_NS1G_6thread17LinearCombinationISJ_Li1EffLNS1L_9ScaleType4KindE0ELNS_15FloatRoundStyleE2ESJ_EENS1_15EpilogueDefaultEEEEEvvEEEEvNT_6ParamsE,"a",@progbits
	.sectionflags	@""
	.align	4
.nv.constant0._ZN7cutlass13device_kernelINS_4gemm6kernel13GemmUniversalIN4cute5tupleIJiiiiEEENS1_10collective13CollectiveMmaINS1_34MainloopSm90TmaGmmaWarpSpecializedILi5ENS5_IJNS4_1CILi1EEENSA_ILi2EEESB_EEENS1_32KernelTmaWarpSpecializedPingpongEEENS5_IJNSA_ILi64EEENSA_ILi256EEESG_EEENS_6half_tENS5_IJlSB_lEEESJ_SK_NS4_8TiledMMAINS4_8MMA_AtomIJNS4_4SM904GMMA26MMA_64x256x16_F32F16F16_SSILNSO_5MajorE0ELSQ_0ELNSO_7ScaleInE1ELSR_1EEEEEENS4_6LayoutINS5_IJSB_SB_SB_EEENS5_IJNSA_ILi0EEESW_SW_EEEEENS5_IJNS4_10UnderscoreESZ_SZ_EEEEENS4_23SM90_TMA_LOAD_MULTICASTENS4_14ComposedLayoutINS4_7SwizzleILi3ELi4ELi3EEENS4_18smem_ptr_flag_bitsILi16EEENSU_INS5_IJNSA_ILi8EEESG_EEENS5_IJSG_SB_EEEEEEEvNS4_8identityENS4_13SM90_TMA_LOADES1C_vS1D_EENS_8epilogue10collective6detail29Sm90TmaWarpSpecializedAdapterINS1H_15DefaultEpilogueISJ_SK_SK_NS1G_6thread17LinearCombinationISJ_Li1EffLNS1L_9ScaleType4KindE0ELNS_15FloatRoundStyleE2ESJ_EENS1_15EpilogueDefaultEEEEEvvEEEEvNT_6ParamsE:
	.zero		1664


//--------------------- SYMBOLS --------------------------

	.type		.nv.reservedSmem.offset0,@object
	.size		.nv.reservedSmem.offset0,0x4
	.type		__assertfail,@function
